def matmul_kernel(
    a_ptr,
    b_ptr,
    c_ptr,
    M,
    N,
    K,
    stride_am,
    stride_ak,
    stride_bk,
    stride_bn,
    stride_cm,
    stride_cn,
    BLOCK_M: tl.constexpr,
    BLOCK_N: tl.constexpr,
    BLOCK_K: tl.constexpr,
    GROUP_M: tl.constexpr,
):
    pid = tl.program_id(axis=0)
    num_pid_m = tl.cdiv(M, BLOCK_M)
    num_pid_n = tl.cdiv(N, BLOCK_N)
    num_pid_in_group = GROUP_M * num_pid_n
    group_id = pid // num_pid_in_group
    first_pid_m = group_id * GROUP_M
    group_size_m = min(num_pid_m - first_pid_m, GROUP_M)
    pid_m = first_pid_m + ((pid % num_pid_in_group) % group_size_m)
    pid_n = (pid % num_pid_in_group) // group_size_m

    offs_am = (pid_m * BLOCK_M + tl.arange(0, BLOCK_M)) % M
    offs_bn = (pid_n * BLOCK_N + tl.arange(0, BLOCK_N)) % N
    offs_k = tl.arange(0, BLOCK_K)
    a_ptrs = a_ptr + offs_am[:, None] * stride_am + offs_k[None, :] * stride_ak
    b_ptrs = b_ptr + offs_k[:, None] * stride_bk + offs_bn[None, :] * stride_bn

    acc = tl.zeros((BLOCK_M, BLOCK_N), dtype=tl.float32)
    for kk in range(0, tl.cdiv(K, BLOCK_K)):
        a = tl.load(a_ptrs, mask=offs_k[None, :] < K - kk * BLOCK_K, other=0.0)
        b = tl.load(b_ptrs, mask=offs_k[:, None] < K - kk * BLOCK_K, other=0.0)
        acc = tl.dot(a, b, acc)
        a_ptrs += BLOCK_K * stride_ak
        b_ptrs += BLOCK_K * stride_bk

    c = acc.to(c_ptr.dtype.element_ty)
    offs_cm = pid_m * BLOCK_M + tl.arange(0, BLOCK_M)
    offs_cn = pid_n * BLOCK_N + tl.arange(0, BLOCK_N)
    c_ptrs = c_ptr + offs_cm[:, None] * stride_cm + offs_cn[None, :] * stride_cn
    mask = (offs_cm[:, None] < M) & (offs_cn[None, :] < N)
    tl.store(c_ptrs, c, mask=mask)

# config = {"BLOCK_K": 32, "BLOCK_M": 64, "BLOCK_N": 64, "GROUP_M": 8, "arch": "sm_100", "dtype": "bf16", "num_ctas": 4, "num_stages": 3, "num_warps": 4}
# arch = sm_100


// ===== COMPILED SASS (sm_100a) =====

	.target	sm_100a

	.elftype	@"ET_EXEC"


//--------------------- .note.nv.tkinfo           --------------------------
	.section	.note.nv.tkinfo,"",@"SHT_NOTE"
	.sectionflags	@"SHF_NOTE_NV_TKINFO"
	.tkinfo
        /*0018*/ 	.word	0x00000081
        /*0030*/ 	.string	""
        /*0030*/ 	.string	"ptxas-blackwell"
        /*0030*/ 	.string	"Cuda compilation tools, release 12.9, V12.9.86"
        /*0030*/ 	.string	"Build cuda_12.9.r12.9/compiler.36037853_0"
        /*0030*/ 	.string	"-v  -suppress-debug-info  -lineinfo  -arch sm_100a "



//--------------------- .note.nv.cuver            --------------------------
	.section	.note.nv.cuver,"",@"SHT_NOTE"
	.sectionflags	@"SHF_NOTE_NV_CUVER"
        /*0018*/ 	.short	0x0001
        /*001a*/ 	.short	0x0064
        /*001c*/ 	.short	0x0001
        /*001e*/ 	.short	0x0000
        /*0020*/ 	.short	0x0001
        /*0022*/ 	.short	0x0000


//--------------------- .nv.info                  --------------------------
	.section	.nv.info,"",@"SHT_CUDA_INFO"
	.align	4


	//----- nvinfo : EIATTR_REGCOUNT
	.align		4
        /*0000*/ 	.byte	0x04, 0x2f
        /*0002*/ 	.short	(.L_4 - .L_3)
	.align		4
.L_3:
        /*0004*/ 	.word	index@(matmul_kernel)
        /*0008*/ 	.word	0x00000048


	//----- nvinfo : EIATTR_FRAME_SIZE
	.align		4
.L_4:
        /*000c*/ 	.byte	0x04, 0x11
        /*000e*/ 	.short	(.L_6 - .L_5)
	.align		4
.L_5:
        /*0010*/ 	.word	index@($__internal_2_$__cuda_sm10x_tcgen05_guardrail_trap_unallocated_columns_being_dealloced)
        /*0014*/ 	.word	0x00000000


	//----- nvinfo : EIATTR_FRAME_SIZE
	.align		4
.L_6:
        /*0018*/ 	.byte	0x04, 0x11
        /*001a*/ 	.short	(.L_8 - .L_7)
	.align		4
.L_7:
        /*001c*/ 	.word	index@($__internal_1_$__cuda_sm10x_tcgen05_guardrail_trap_phase_invalid_during_alloc)
        /*0020*/ 	.word	0x00000000


	//----- nvinfo : EIATTR_FRAME_SIZE
	.align		4
.L_8:
        /*0024*/ 	.byte	0x04, 0x11
        /*0026*/ 	.short	(.L_10 - .L_9)
	.align		4
.L_9:
        /*0028*/ 	.word	index@($__internal_0_$__cuda_sm10x_tcgen05_guardrail_trap_col_being_dealloced_not_returned_by_alloc)
        /*002c*/ 	.word	0x00000000


	//----- nvinfo : EIATTR_FRAME_SIZE
	.align		4
.L_10:
        /*0030*/ 	.byte	0x04, 0x11
        /*0032*/ 	.short	(.L_12 - .L_11)
	.align		4
.L_11:
        /*0034*/ 	.word	index@(matmul_kernel)
        /*0038*/ 	.word	0x00000000


	//----- nvinfo : EIATTR_MIN_STACK_SIZE
	.align		4
.L_12:
        /*003c*/ 	.byte	0x04, 0x12
        /*003e*/ 	.short	(.L_14 - .L_13)
	.align		4
.L_13:
        /*0040*/ 	.word	index@(matmul_kernel)
        /*0044*/ 	.word	0x00000000
.L_14:


//--------------------- .nv.info.matmul_kernel    --------------------------
	.section	.nv.info.matmul_kernel,"",@"SHT_CUDA_INFO"
	.sectionflags	@""
	.align	4


	//----- nvinfo : EIATTR_CUDA_API_VERSION
	.align		4
        /*0000*/ 	.byte	0x04, 0x37
        /*0002*/ 	.short	(.L_16 - .L_15)
.L_15:
        /*0004*/ 	.word	0x00000081


	//----- nvinfo : EIATTR_KPARAM_INFO
	.align		4
.L_16:
        /*0008*/ 	.byte	0x04, 0x17
        /*000a*/ 	.short	(.L_18 - .L_17)
.L_17:
        /*000c*/ 	.word	0x00000000
        /*0010*/ 	.short	0x000d
        /*0012*/ 	.short	0x0048
        /*0014*/ 	.byte	0x00, 0xf4, 0x21, 0x00


	//----- nvinfo : EIATTR_KPARAM_INFO
	.align		4
.L_18:
        /*0018*/ 	.byte	0x04, 0x17
        /*001a*/ 	.short	(.L_20 - .L_19)
.L_19:
        /*001c*/ 	.word	0x00000000
        /*0020*/ 	.short	0x000c
        /*0022*/ 	.short	0x0040
        /*0024*/ 	.byte	0x00, 0xf4, 0x21, 0x00


	//----- nvinfo : EIATTR_KPARAM_INFO
	.align		4
.L_20:
        /*0028*/ 	.byte	0x04, 0x17
        /*002a*/ 	.short	(.L_22 - .L_21)
.L_21:
        /*002c*/ 	.word	0x00000000
        /*0030*/ 	.short	0x000b
        /*0032*/ 	.short	0x0038
        /*0034*/ 	.byte	0x00, 0xf0, 0x11, 0x00


	//----- nvinfo : EIATTR_KPARAM_INFO
	.align		4
.L_22:
        /*0038*/ 	.byte	0x04, 0x17
        /*003a*/ 	.short	(.L_24 - .L_23)
.L_23:
        /*003c*/ 	.word	0x00000000
        /*0040*/ 	.short	0x000a
        /*0042*/ 	.short	0x0034
        /*0044*/ 	.byte	0x00, 0xf0, 0x11, 0x00


	//----- nvinfo : EIATTR_KPARAM_INFO
	.align		4
.L_24:
        /*0048*/ 	.byte	0x04, 0x17
        /*004a*/ 	.short	(.L_26 - .L_25)
.L_25:
        /*004c*/ 	.word	0x00000000
        /*0050*/ 	.short	0x0009
        /*0052*/ 	.short	0x0030
        /*0054*/ 	.byte	0x00, 0xf0, 0x11, 0x00


	//----- nvinfo : EIATTR_KPARAM_INFO
	.align		4
.L_26:
        /*0058*/ 	.byte	0x04, 0x17
        /*005a*/ 	.short	(.L_28 - .L_27)
.L_27:
        /*005c*/ 	.word	0x00000000
        /*0060*/ 	.short	0x0008
        /*0062*/ 	.short	0x002c
        /*0064*/ 	.byte	0x00, 0xf0, 0x11, 0x00


	//----- nvinfo : EIATTR_KPARAM_INFO
	.align		4
.L_28:
        /*0068*/ 	.byte	0x04, 0x17
        /*006a*/ 	.short	(.L_30 - .L_29)
.L_29:
        /*006c*/ 	.word	0x00000000
        /*0070*/ 	.short	0x0007
        /*0072*/ 	.short	0x0028
        /*0074*/ 	.byte	0x00, 0xf0, 0x11, 0x00


	//----- nvinfo : EIATTR_KPARAM_INFO
	.align		4
.L_30:
        /*0078*/ 	.byte	0x04, 0x17
        /*007a*/ 	.short	(.L_32 - .L_31)
.L_31:
        /*007c*/ 	.word	0x00000000
        /*0080*/ 	.short	0x0006
        /*0082*/ 	.short	0x0024
        /*0084*/ 	.byte	0x00, 0xf0, 0x11, 0x00


	//----- nvinfo : EIATTR_KPARAM_INFO
	.align		4
.L_32:
        /*0088*/ 	.byte	0x04, 0x17
        /*008a*/ 	.short	(.L_34 - .L_33)
.L_33:
        /*008c*/ 	.word	0x00000000
        /*0090*/ 	.short	0x0005
        /*0092*/ 	.short	0x0020
        /*0094*/ 	.byte	0x00, 0xf0, 0x11, 0x00


	//----- nvinfo : EIATTR_KPARAM_INFO
	.align		4
.L_34:
        /*0098*/ 	.byte	0x04, 0x17
        /*009a*/ 	.short	(.L_36 - .L_35)
.L_35:
        /*009c*/ 	.word	0x00000000
        /*00a0*/ 	.short	0x0004
        /*00a2*/ 	.short	0x001c
        /*00a4*/ 	.byte	0x00, 0xf0, 0x11, 0x00


	//----- nvinfo : EIATTR_KPARAM_INFO
	.align		4
.L_36:
        /*00a8*/ 	.byte	0x04, 0x17
        /*00aa*/ 	.short	(.L_38 - .L_37)
.L_37:
        /*00ac*/ 	.word	0x00000000
        /*00b0*/ 	.short	0x0003
        /*00b2*/ 	.short	0x0018
        /*00b4*/ 	.byte	0x00, 0xf0, 0x11, 0x00


	//----- nvinfo : EIATTR_KPARAM_INFO
	.align		4
.L_38:
        /*00b8*/ 	.byte	0x04, 0x17
        /*00ba*/ 	.short	(.L_40 - .L_39)
.L_39:
        /*00bc*/ 	.word	0x00000000
        /*00c0*/ 	.short	0x0002
        /*00c2*/ 	.short	0x0010
        /*00c4*/ 	.byte	0x00, 0xf4, 0x21, 0x00


	//----- nvinfo : EIATTR_KPARAM_INFO
	.align		4
.L_40:
        /*00c8*/ 	.byte	0x04, 0x17
        /*00ca*/ 	.short	(.L_42 - .L_41)
.L_41:
        /*00cc*/ 	.word	0x00000000
        /*00d0*/ 	.short	0x0001
        /*00d2*/ 	.short	0x0008
        /*00d4*/ 	.byte	0x00, 0xf4, 0x21, 0x00


	//----- nvinfo : EIATTR_KPARAM_INFO
	.align		4
.L_42:
        /*00d8*/ 	.byte	0x04, 0x17
        /*00da*/ 	.short	(.L_44 - .L_43)
.L_43:
        /*00dc*/ 	.word	0x00000000
        /*00e0*/ 	.short	0x0000
        /*00e2*/ 	.short	0x0000
        /*00e4*/ 	.byte	0x00, 0xf4, 0x21, 0x00


	//----- nvinfo : EIATTR_EXPLICIT_CLUSTER
	.align		4
.L_44:
        /*00e8*/ 	.byte	0x01, 0x3e
	.zero		2


	//----- nvinfo : EIATTR_CTA_PER_CLUSTER
	.align		4
        /*00ec*/ 	.byte	0x04, 0x3d
        /*00ee*/ 	.short	(.L_46 - .L_45)
.L_45:
        /*00f0*/ 	.word	0x00000004
        /*00f4*/ 	.word	0x00000001
        /*00f8*/ 	.word	0x00000001


	//----- nvinfo : EIATTR_AT_ENTRY_FRAGMENTS
	.align		4
.L_46:
        /*00fc*/ 	.byte	0x04, 0x4f
        /*00fe*/ 	.short	(.L_48 - .L_47)


	//   ....[0]....
.L_47:
        /*0100*/ 	.word	0x00000004


	//----- nvinfo : EIATTR_RESERVED_SMEM_USED
	.align		4
.L_48:
        /*0104*/ 	.byte	0x01, 0x41
	.zero		2


	//----- nvinfo : EIATTR_SPARSE_MMA_MASK
	.align		4
        /*0108*/ 	.byte	0x03, 0x50
        /*010a*/ 	.short	0x0000


	//----- nvinfo : EIATTR_TCGEN05_1CTA_USED
	.align		4
        /*010c*/ 	.byte	0x01, 0x51
	.zero		2


	//----- nvinfo : EIATTR_MAXREG_COUNT
	.align		4
        /*0110*/ 	.byte	0x03, 0x1b
        /*0112*/ 	.short	0x00ff


	//----- nvinfo : EIATTR_NUM_BARRIERS
	.align		4
        /*0114*/ 	.byte	0x02, 0x4c
        /*0116*/ 	.byte	0x01
	.zero		1


	//----- nvinfo : EIATTR_INT_WARP_WIDE_INSTR_OFFSETS
	.align		4
        /*0118*/ 	.byte	0x04, 0x31
        /*011a*/ 	.short	(.L_50 - .L_49)


	//   ....[0]....
.L_49:
        /*011c*/ 	.word	0x000012d0


	//   ....[1]....
        /*0120*/ 	.word	0x00001320


	//   ....[2]....
        /*0124*/ 	.word	0x00001b20


	//   ....[3]....
        /*0128*/ 	.word	0x00003580


	//   ....[4]....
        /*012c*/ 	.word	0x000035d0


	//----- nvinfo : EIATTR_COOP_GROUP_MASK_REGIDS
	.align		4
.L_50:
        /*0130*/ 	.byte	0x04, 0x29
        /*0132*/ 	.short	(.L_52 - .L_51)


	//   ....[0]....
.L_51:
        /*0134*/ 	.word	0xffffffff


	//   ....[1]....
        /*0138*/ 	.word	0xffffffff


	//   ....[2]....
        /*013c*/ 	.word	0xffffffff


	//   ....[3]....
        /*0140*/ 	.word	0xffffffff


	//----- nvinfo : EIATTR_COOP_GROUP_INSTR_OFFSETS
	.align		4
.L_52:
        /*0144*/ 	.byte	0x04, 0x28
        /*0146*/ 	.short	(.L_54 - .L_53)


	//   ....[0]....
.L_53:
        /*0148*/ 	.word	0x00000070


	//   ....[1]....
        /*014c*/ 	.word	0x00000320


	//   ....[2]....
        /*0150*/ 	.word	0x00003420


	//   ....[3]....
        /*0154*/ 	.word	0x00003680


	//----- nvinfo : EIATTR_VRC_CTA_INIT_COUNT
	.align		4
.L_54:
        /*0158*/ 	.byte	0x02, 0x4a
        /*015a*/ 	.byte	0x80
	.zero		1


	//----- nvinfo : EIATTR_MBARRIER_INSTR_OFFSETS
	.align		4
        /*015c*/ 	.byte	0x04, 0x39
        /*015e*/ 	.short	(.L_56 - .L_55)


	//   ....[0]....
.L_55:
        /*0160*/ 	.word	0x00001430
        /*0164*/ 	.word	0x000000ff
        /*0168*/ 	.word	0x00000000
        /*016c*/ 	.short	0x0100
        /*016e*/ 	.byte	0x12
	.zero		1


	//   ....[1]....
        /*0170*/ 	.word	0x00001b80
        /*0174*/ 	.word	0x000000ff
        /*0178*/ 	.word	0x00002808
        /*017c*/ 	.short	0x0100
        /*017e*/ 	.byte	0x11
	.zero		1


	//   ....[2]....
        /*0180*/ 	.word	0x000024d0
        /*0184*/ 	.word	0x000000ff
        /*0188*/ 	.word	0x00000000
        /*018c*/ 	.short	0x010a
        /*018e*/ 	.byte	0x12
	.zero		1


	//   ....[3]....
        /*0190*/ 	.word	0x00002de0
        /*0194*/ 	.word	0x000000ff
        /*0198*/ 	.word	0x00000000
        /*019c*/ 	.short	0x010a
        /*019e*/ 	.byte	0x12
	.zero		1


	//   ....[4]....
        /*01a0*/ 	.word	0x00002f40
        /*01a4*/ 	.word	0x000000ff
        /*01a8*/ 	.word	0x00002800
        /*01ac*/ 	.short	0x0108
        /*01ae*/ 	.byte	0x11
	.zero		1


	//   ....[5]....
        /*01b0*/ 	.word	0x00002ff0
        /*01b4*/ 	.word	0x000000ff
        /*01b8*/ 	.word	0x00002808
        /*01bc*/ 	.short	0x0108
        /*01be*/ 	.byte	0x11
	.zero		1


	//   ....[6]....
        /*01c0*/ 	.word	0x000036a0
        /*01c4*/ 	.word	0x000000ff
        /*01c8*/ 	.word	0x00000000
        /*01cc*/ 	.short	0x010a
        /*01ce*/ 	.byte	0x12
	.zero		1


	//   ....[7]....
        /*01d0*/ 	.word	0x000036d0
        /*01d4*/ 	.word	0x000000ff
        /*01d8*/ 	.word	0x00000000
        /*01dc*/ 	.short	0x010a
        /*01de*/ 	.byte	0x12
	.zero		1


	//----- nvinfo : EIATTR_NUM_MBARRIERS
	.align		4
.L_56:
        /*01e0*/ 	.byte	0x03, 0x38
        /*01e2*/ 	.short	0x0002


	//----- nvinfo : EIATTR_EXIT_INSTR_OFFSETS
	.align		4
        /*01e4*/ 	.byte	0x04, 0x1c
        /*01e6*/ 	.short	(.L_58 - .L_57)


	//   ....[0]....
.L_57:
        /*01e8*/ 	.word	0x00003690


	//----- nvinfo : EIATTR_REQNTID
	.align		4
.L_58:
        /*01ec*/ 	.byte	0x04, 0x10
        /*01ee*/ 	.short	(.L_60 - .L_59)
.L_59:
        /*01f0*/ 	.word	0x00000080
        /*01f4*/ 	.word	0x00000001
        /*01f8*/ 	.word	0x00000001


	//----- nvinfo : EIATTR_CRS_STACK_SIZE
	.align		4
.L_60:
        /*01fc*/ 	.byte	0x04, 0x1e
        /*01fe*/ 	.short	(.L_62 - .L_61)
.L_61:
        /*0200*/ 	.word	0x00000000


	//----- nvinfo : EIATTR_CBANK_PARAM_SIZE
	.align		4
.L_62:
        /*0204*/ 	.byte	0x03, 0x19
        /*0206*/ 	.short	0x0050


	//----- nvinfo : EIATTR_PARAM_CBANK
	.align		4
        /*0208*/ 	.byte	0x04, 0x0a
        /*020a*/ 	.short	(.L_64 - .L_63)
	.align		4
.L_63:
        /*020c*/ 	.word	index@(.nv.constant0.matmul_kernel)
        /*0210*/ 	.short	0x0380
        /*0212*/ 	.short	0x0050


	//----- nvinfo : EIATTR_SW_WAR
	.align		4
.L_64:
        /*0214*/ 	.byte	0x04, 0x36
        /*0216*/ 	.short	(.L_66 - .L_65)
.L_65:
        /*0218*/ 	.word	0x00000008
.L_66:


//--------------------- .nv.compat                --------------------------
	.section	.nv.compat,"",@"SHT_CUDA_COMPAT_INFO"
	.align	4
        /*0000*/ 	.byte	0x02, 0x02, 0x02, 0x00, 0x02, 0x05, 0x05, 0x00, 0x02, 0x03, 0x00, 0x00, 0x02, 0x06, 0x01, 0x00


//--------------------- .nv.callgraph             --------------------------
	.section	.nv.callgraph,"",@"SHT_CUDA_CALLGRAPH"
	.align	4
	.sectionentsize	8
	.align		4
        /*0000*/ 	.word	0x00000000
	.align		4
        /*0004*/ 	.word	0xffffffff
	.align		4
        /*0008*/ 	.word	0x00000000
	.align		4
        /*000c*/ 	.word	0xfffffffe
	.align		4
        /*0010*/ 	.word	0x00000000
	.align		4
        /*0014*/ 	.word	0xfffffffd
	.align		4
        /*0018*/ 	.word	0x00000000
	.align		4
        /*001c*/ 	.word	0xfffffffc


//--------------------- .text.matmul_kernel       --------------------------
	.section	.text.matmul_kernel,"ax",@progbits
	.align	128
        .global         matmul_kernel
        .type           matmul_kernel,@function
        .size           matmul_kernel,(.L_x_20 - matmul_kernel)
        .other          matmul_kernel,@"STO_CUDA_ENTRY STV_DEFAULT"
matmul_kernel:
.text.matmul_kernel:
[----:B------:R-:W0:Y:S01]  /*0000*/  LDC R1, c[0x0][0x37c] ;  /* 0x0000df00ff017b82 */ /* 0x000e220000000800 */
[----:B------:R-:W1:Y:S01]  /*0010*/  S2R R14, SR_TID.X ;  /* 0x00000000000e7919 */ /* 0x000e620000002100 */
[----:B------:R-:W2:Y:S01]  /*0020*/  LDCU.64 UR30, c[0x0][0x358] ;  /* 0x00006b00ff1e77ac */ /* 0x000ea20008000a00 */
[----:B-1----:R-:W-:-:S13]  /*0030*/  ISETP.GE.U32.AND P0, PT, R14, 0x20, PT ;  /* 0x000000200e00780c */ /* 0x002fda0003f06070 */
[----:B------:R-:W-:Y:S02]  /*0040*/  VOTEU.ANY UP0, P0 ;  /* 0x0000000000ff7886 */ /* 0x000fe40000000100 */
[----:B0-2---:R-:W-:Y:S05]  /*0050*/  BRA.U UP0, `(.L_x_0) ;  /* 0x0000000100b47547 */ /* 0x005fea000b800000 */
[----:B------:R-:W0:Y:S01]  /*0060*/  S2UR UR6, SR_CgaCtaId ;  /* 0x00000000000679c3 */ /* 0x000e220000008800 */
[----:B------:R-:W-:Y:S01]  /*0070*/  NOP ;  /* 0x0000000000007918 */ /* 0x000fe20000000000 */
[----:B------:R-:W-:Y:S02]  /*0080*/  UMOV UR4, 0x40 ;  /* 0x0000004000047882 */ /* 0x000fe40000000000 */
[----:B0-----:R-:W-:-:S09]  /*0090*/  ULEA UR4, UR6, UR4, 0x18 ;  /* 0x0000000406047291 */ /* 0x001fd2000f8ec0ff */
[----:B------:R-:W0:Y:S01]  /*00a0*/  LDS.U8 R0, [UR4] ;  /* 0x00000004ff007984 */ /* 0x000e220008000000 */
[----:B------:R-:W-:Y:S02]  /*00b0*/  UMOV UR4, 0x400 ;  /* 0x0000040000047882 */ /* 0x000fe40000000000 */
[----:B------:R-:W-:Y:S01]  /*00c0*/  ULEA UR4, UR6, UR4, 0x18 ;  /* 0x0000000406047291 */ /* 0x000fe2000f8ec0ff */
[----:B0-----:R-:W-:-:S13]  /*00d0*/  ISETP.NE.AND P0, PT, R0, RZ, PT ;  /* 0x000000ff0000720c */ /* 0x001fda0003f05270 */
[----:B------:R-:W-:Y:S05]  /*00e0*/  @P0 BRA `(.L_x_1) ;  /* 0x0000000000780947 */ /* 0x000fea0003800000 */
[----:B------:R-:W-:-:S13]  /*00f0*/  ELECT P0, URZ, PT ;  /* 0x0000000000ff782f */ /* 0x000fda0003800000 */
[----:B------:R-:W-:Y:S05]  /*0100*/  @!P0 BRA `(.L_x_2) ;  /* 0x0000000000808947 */ /* 0x000fea0003800000 */
[----:B------:R-:W-:Y:S01]  /*0110*/  UMOV UR5, 0x1 ;  /* 0x0000000100057882 */ /* 0x000fe20000000000 */
[----:B------:R-:W-:-:S04]  /*0120*/  IMAD.MOV.U32 R4, RZ, RZ, 0x1 ;  /* 0x00000001ff047424 */ /* 0x000fc800078e00ff */
[----:B------:R-:W-:Y:S04]  /*0130*/  DEPBAR.LE SB0, 0x36 ;  /* 0x00008d800000791a */ /* 0x000fe80000000000 */
[----:B------:R-:W0:Y:S02]  /*0140*/  UTCATOMSWS.FIND_AND_SET.ALIGN UP1, UR5, UR5 ;  /* 0x00000005000575e3 */ /* 0x000e240008020800 */
[----:B0-----:R-:W-:-:S04]  /*0150*/  PLOP3.LUT P0, PT, PT, PT, UP1, 0x80, 0x8 ;  /* 0x000000000008781c */ /* 0x001fc80003f0f018 */
[----:B------:R-:W-:-:S04]  /*0160*/  SEL R0, RZ, 0xffffffff, !P0 ;  /* 0xffffffffff007807 */ /* 0x000fc80004000000 */
[----:B------:R-:W-:Y:S01]  /*0170*/  ISETP.NE.AND P0, PT, R0, RZ, PT ;  /* 0x000000ff0000720c */ /* 0x000fe20003f05270 */
[----:B------:R-:W-:-:S12]  /*0180*/  IMAD.U32 R0, RZ, RZ, UR5 ;  /* 0x00000005ff007e24 */ /* 0x000fd8000f8e00ff */
[----:B------:R-:W-:Y:S05]  /*0190*/  @P0 BRA `(.L_x_3) ;  /* 0x0000000000240947 */ /* 0x000fea0003800000 */
.L_x_4:
[----:B------:R-:W-:Y:S05]  /*01a0*/  NANOSLEEP 0x64 ;  /* 0x000000640000795d */ /* 0x000fea0003800000 */
[----:B------:R-:W-:-:S05]  /*01b0*/  UMOV UR5, 0x1 ;  /* 0x0000000100057882 */ /* 0x000fca0000000000 */
[----:B------:R-:W-:Y:S04]  /*01c0*/  DEPBAR.LE SB0, 0x36 ;  /* 0x00008d800000791a */ /* 0x000fe80000000000 */
[----:B------:R-:W0:Y:S02]  /*01d0*/  UTCATOMSWS.FIND_AND_SET.ALIGN UP1, UR5, UR5 ;  /* 0x00000005000575e3 */ /* 0x000e240008020800 */
[----:B0-----:R-:W-:-:S04]  /*01e0*/  PLOP3.LUT P0, PT, PT, PT, UP1, 0x80, 0x8 ;  /* 0x000000000008781c */ /* 0x001fc80003f0f018 */
[----:B------:R-:W-:-:S04]  /*01f0*/  SEL R0, RZ, 0xffffffff, !P0 ;  /* 0xffffffffff007807 */ /* 0x000fc80004000000 */
[----:B------:R-:W-:Y:S01]  /*0200*/  ISETP.NE.AND P0, PT, R0, RZ, PT ;  /* 0x000000ff0000720c */ /* 0x000fe20003f05270 */
[----:B------:R-:W-:-:S12]  /*0210*/  IMAD.U32 R0, RZ, RZ, UR5 ;  /* 0x00000005ff007e24 */ /* 0x000fd8000f8e00ff */
[----:B------:R-:W-:Y:S05]  /*0220*/  @!P0 BRA `(.L_x_4) ;  /* 0xfffffffc00dc8947 */ /* 0x000fea000383ffff */
.L_x_3:
[----:B------:R-:W-:Y:S01]  /*0230*/  VIADD R3, R0, 0x10 ;  /* 0x0000001000037836 */ /* 0x000fe20000000000 */
[----:B------:R-:W-:Y:S01]  /*0240*/  UMOV UR5, 0x50 ;  /* 0x0000005000057882 */ /* 0x000fe20000000000 */
[----:B------:R-:W-:Y:S01]  /*0250*/  SHF.L.U32 R2, R4, R0, RZ ;  /* 0x0000000004027219 */ /* 0x000fe200000006ff */
[----:B------:R-:W-:Y:S01]  /*0260*/  ULEA UR5, UR6, UR5, 0x18 ;  /* 0x0000000506057291 */ /* 0x000fe2000f8ec0ff */
[----:B------:R-:W-:Y:S01]  /*0270*/  IMAD.SHL.U32 R0, R0, 0x20, RZ ;  /* 0x0000002000007824 */ /* 0x000fe200078e00ff */
[----:B------:R-:W-:-:S04]  /*0280*/  SHF.L.U32 R3, R4, R3, RZ ;  /* 0x0000000304037219 */ /* 0x000fc800000006ff */
[----:B------:R-:W-:-:S05]  /*0290*/  LOP3.LUT R2, R3, R2, RZ, 0xfc, !PT ;  /* 0x0000000203027212 */ /* 0x000fca00078efcff */
[----:B------:R0:W-:Y:S04]  /*02a0*/  ATOMS.OR RZ, [UR5], R2 ;  /* 0x00000002ffff798c */ /* 0x0001e8000b000005 */
[----:B------:R0:W-:Y:S01]  /*02b0*/  STS [UR4], R0 ;  /* 0x00000000ff007988 */ /* 0x0001e20008000804 */
[----:B------:R-:W-:Y:S05]  /*02c0*/  BRA `(.L_x_2) ;  /* 0x0000000000107947 */ /* 0x000fea0003800000 */
.L_x_1:
[----:B------:R-:W-:Y:S01]  /*02d0*/  IMAD.MOV.U32 R0, RZ, RZ, -0x1 ;  /* 0xffffffffff007424 */ /* 0x000fe200078e00ff */
[----:B------:R-:W-:-:S04]  /*02e0*/  MOV R2, 0x310 ;  /* 0x0000031000027802 */ /* 0x000fc80000000f00 */
[----:B------:R0:W-:Y:S03]  /*02f0*/  STS [UR4], R0 ;  /* 0x00000000ff007988 */ /* 0x0001e60008000804 */
[----:B0-----:R-:W-:Y:S05]  /*0300*/  CALL.REL.NOINC `($__internal_1_$__cuda_sm10x_tcgen05_guardrail_trap_phase_invalid_during_alloc) ;  /* 0x0000003400087944 */ /* 0x001fea0003c00000 */
.L_x_2:
[----:B------:R-:W-:Y:S05]  /*0310*/  WARPSYNC.ALL ;  /* 0x0000000000007948 */ /* 0x000fea0003800000 */
[----:B------:R-:W-:Y:S01]  /*0320*/  NOP ;  /* 0x0000000000007918 */ /* 0x000fe20000000000 */
.L_x_0:
[----:B------:R-:W1:Y:S08]  /*0330*/  LDC.64 R30, c[0x0][0x398] ;  /* 0x0000e600ff1e7b82 */ /* 0x000e700000000a00 */
[----:B------:R-:W2:Y:S02]  /*0340*/  S2UR UR5, SR_CgaSize ;  /* 0x00000000000579c3 */ /* 0x000ea40000008a00 */
[----:B--2---:R-:W-:-:S12]  /*0350*/  UIMAD UR5, UR5, -0xa0, URZ ;  /* 0xffffff60050578a4 */ /* 0x004fd8000f8e02ff */
[----:B------:R-:W2:Y:S01]  /*0360*/  LDCU UR5, c[0x0][UR5+0x2b0] ;  /* 0x00005600050577ac */ /* 0x000ea20008000800 */
[----:B------:R-:W-:Y:S01]  /*0370*/  SHF.R.U32.HI R13, RZ, 0x6, R14 ;  /* 0x00000006ff0d7819 */ /* 0x000fe2000001160e */
[----:B------:R-:W3:Y:S03]  /*0380*/  LDCU.128 UR12, c[0x0][0x3a0] ;  /* 0x00007400ff0c77ac */ /* 0x000ee60008000c00 */
[----:B------:R-:W-:Y:S01]  /*0390*/  SGXT.U32 R13, R13, 0x1 ;  /* 0x000000010d0d781a */ /* 0x000fe20000000000 */
[----:B------:R-:W4:Y:S01]  /*03a0*/  S2UR UR4, SR_CTAID.X ;  /* 0x00000000000479c3 */ /* 0x000f220000002500 */
[----:B------:R-:W5:Y:S01]  /*03b0*/  LDCU.128 UR8, c[0x0][0x380] ;  /* 0x00007000ff0877ac */ /* 0x000f620008000c00 */
[----:B------:R-:W-:Y:S01]  /*03c0*/  UMOV UR17, 0x400 ;  /* 0x0000040000117882 */ /* 0x000fe20000000000 */
[----:B------:R-:W-:-:S05]  /*03d0*/  UMOV UR6, 0x1 ;  /* 0x0000000100067882 */ /* 0x000fca0000000000 */
[----:B------:R-:W0:Y:S01]  /*03e0*/  S2UR UR16, SR_CgaCtaId ;  /* 0x00000000001079c3 */ /* 0x000e220000008800 */
[----:B---3--:R-:W-:Y:S01]  /*03f0*/  UIADD3 UR32, UPT, UPT, UR12, 0x1f, URZ ;  /* 0x0000001f0c207890 */ /* 0x008fe2000fffe0ff */
[----:B01----:R-:W-:Y:S02]  /*0400*/  VIADD R0, R31, 0x3f ;  /* 0x0000003f1f007836 */ /* 0x003fe40000000000 */
[----:B------:R-:W-:Y:S01]  /*0410*/  IMAD R22, R13, UR14, RZ ;  /* 0x0000000e0d167c24 */ /* 0x000fe2000f8e02ff */
[----:B------:R-:W-:Y:S02]  /*0420*/  UISETP.GT.AND UP1, UPT, UR32, 0x1f, UPT ;  /* 0x0000001f2000788c */ /* 0x000fe4000bf24270 */
[----:B------:R-:W-:Y:S02]  /*0430*/  SHF.R.S32.HI R3, RZ, 0x1f, R0 ;  /* 0x0000001fff037819 */ /* 0x000fe40000011400 */
[----:B----4-:R-:W-:Y:S02]  /*0440*/  I2FP.F32.U32 R5, UR4 ;  /* 0x0000000400057c45 */ /* 0x010fe40008201000 */
[----:B------:R-:W-:Y:S01]  /*0450*/  LEA.HI R3, R3, R0, RZ, 0x6 ;  /* 0x0000000003037211 */ /* 0x000fe200078f30ff */
[----:B------:R-:W-:Y:S01]  /*0460*/  BAR.SYNC.DEFER_BLOCKING 0x0 ;  /* 0x0000000000007b1d */ /* 0x000fe20000010000 */
[----:B------:R-:W-:Y:S01]  /*0470*/  PLOP3.LUT P3, PT, PT, PT, UP1, 0x80, 0x8 ;  /* 0x000000000008781c */ /* 0x000fe20003f6f018 */
[----:B--2---:R-:W-:Y:S01]  /*0480*/  FMUL R5, R5, UR5 ;  /* 0x0000000505057c20 */ /* 0x004fe20008400000 */
[----:B------:R-:W-:Y:S01]  /*0490*/  SHF.R.S32.HI R3, RZ, 0x6, R3 ;  /* 0x00000006ff037819 */ /* 0x000fe20000011403 */
[----:B------:R-:W-:-:S02]  /*04a0*/  USHF.L.U32 UR4, UR16, 0x4, URZ ;  /* 0x0000000410047899 */ /* 0x000fc400080006ff */
[----:B------:R-:W-:Y:S02]  /*04b0*/  ULEA UR17, UR16, UR17, 0x18 ;  /* 0x0000001110117291 */ /* 0x000fe4000f8ec0ff */
[----:B------:R-:W-:Y:S01]  /*04c0*/  IMAD.SHL.U32 R4, R3, 0x8, RZ ;  /* 0x0000000803047824 */ /* 0x000fe200078e00ff */
[----:B------:R-:W-:Y:S01]  /*04d0*/  F2I.U32.TRUNC.NTZ R5, R5 ;  /* 0x0000000500057305 */ /* 0x000fe2000020f000 */
[----:B------:R-:W-:-:S03]  /*04e0*/  ULOP3.LUT UR4, UR4, 0x30, URZ, 0xc0, !UPT ;  /* 0x0000003004047892 */ /* 0x000fc6000f8ec0ff */
[----:B------:R-:W-:-:S04]  /*04f0*/  IABS R7, R4 ;  /* 0x0000000400077213 */ /* 0x000fc80000000000 */
[----:B------:R-:W0:Y:S01]  /*0500*/  I2F.RP R0, R7 ;  /* 0x0000000700007306 */ /* 0x000e220000209400 */
[----:B------:R-:W1:Y:S07]  /*0510*/  LDS R51, [UR17] ;  /* 0x00000011ff337984 */ /* 0x000e6e0008000800 */
[----:B0-----:R-:W0:Y:S02]  /*0520*/  MUFU.RCP R0, R0 ;  /* 0x0000000000007308 */ /* 0x001e240000001000 */
[----:B0-----:R-:W-:Y:S01]  /*0530*/  VIADD R2, R0, 0xffffffe ;  /* 0x0ffffffe00027836 */ /* 0x001fe20000000000 */
[----:B------:R-:W-:-:S05]  /*0540*/  IABS R0, R5 ;  /* 0x0000000500007213 */ /* 0x000fca0000000000 */
[----:B------:R0:W2:Y:S02]  /*0550*/  F2I.FTZ.U32.TRUNC.NTZ R3, R2 ;  /* 0x0000000200037305 */ /* 0x0000a4000021f000 */
[----:B0-----:R-:W-:Y:S02]  /*0560*/  IMAD.MOV.U32 R2, RZ, RZ, RZ ;  /* 0x000000ffff027224 */ /* 0x001fe400078e00ff */
[----:B--2---:R-:W-:-:S04]  /*0570*/  IMAD.MOV R6, RZ, RZ, -R3 ;  /* 0x000000ffff067224 */ /* 0x004fc800078e0a03 */
[----:B------:R-:W-:Y:S01]  /*0580*/  IMAD R9, R6, R7, RZ ;  /* 0x0000000706097224 */ /* 0x000fe200078e02ff */
[----:B------:R-:W-:-:S03]  /*0590*/  IABS R6, R4 ;  /* 0x0000000400067213 */ /* 0x000fc60000000000 */
[----:B------:R-:W-:-:S04]  /*05a0*/  IMAD.HI.U32 R3, R3, R9, R2 ;  /* 0x0000000903037227 */ /* 0x000fc800078e0002 */
[----:B------:R-:W-:Y:S02]  /*05b0*/  IMAD.MOV R2, RZ, RZ, -R6 ;  /* 0x000000ffff027224 */ /* 0x000fe400078e0a06 */
[----:B------:R-:W-:-:S04]  /*05c0*/  IMAD.HI.U32 R3, R3, R0, RZ ;  /* 0x0000000003037227 */ /* 0x000fc800078e00ff */
[----:B------:R-:W-:Y:S01]  /*05d0*/  IMAD R0, R3, R2, R0 ;  /* 0x0000000203007224 */ /* 0x000fe200078e0200 */
[----:B------:R-:W-:Y:S04]  /*05e0*/  BAR.SYNC.DEFER_BLOCKING 0x0 ;  /* 0x0000000000007b1d */ /* 0x000fe80000010000 */
[----:B------:R-:W-:-:S13]  /*05f0*/  ISETP.GT.U32.AND P1, PT, R7, R0, PT ;  /* 0x000000000700720c */ /* 0x000fda0003f24070 */
[----:B------:R-:W-:Y:S02]  /*0600*/  @!P1 IMAD.IADD R0, R0, 0x1, -R7 ;  /* 0x0000000100009824 */ /* 0x000fe400078e0a07 */
[----:B------:R-:W-:Y:S01]  /*0610*/  @!P1 VIADD R3, R3, 0x1 ;  /* 0x0000000103039836 */ /* 0x000fe20000000000 */
[----:B------:R-:W-:Y:S02]  /*0620*/  ISETP.NE.AND P1, PT, R4, RZ, PT ;  /* 0x000000ff0400720c */ /* 0x000fe40003f25270 */
[----:B------:R-:W-:Y:S02]  /*0630*/  ISETP.GE.U32.AND P0, PT, R0, R7, PT ;  /* 0x000000070000720c */ /* 0x000fe40003f06070 */
[----:B------:R-:W-:-:S04]  /*0640*/  LOP3.LUT R0, R5, R4, RZ, 0x3c, !PT ;  /* 0x0000000405007212 */ /* 0x000fc800078e3cff */
[----:B------:R-:W-:Y:S01]  /*0650*/  ISETP.GE.AND P2, PT, R0, RZ, PT ;  /* 0x000000ff0000720c */ /* 0x000fe20003f46270 */
[----:B------:R-:W-:-:S06]  /*0660*/  VIADD R0, R30, 0x3f ;  /* 0x0000003f1e007836 */ /* 0x000fcc0000000000 */
[----:B------:R-:W-:-:S04]  /*0670*/  @P0 VIADD R3, R3, 0x1 ;  /* 0x0000000103030836 */ /* 0x000fc80000000000 */
[----:B------:R-:W-:Y:S01]  /*0680*/  IMAD.MOV.U32 R2, RZ, RZ, R3 ;  /* 0x000000ffff027224 */ /* 0x000fe200078e0003 */
[----:B------:R-:W-:-:S03]  /*0690*/  SHF.R.S32.HI R3, RZ, 0x1f, R0 ;  /* 0x0000001fff037819 */ /* 0x000fc60000011400 */
[----:B------:R-:W-:Y:S01]  /*06a0*/  @!P2 IMAD.MOV R2, RZ, RZ, -R2 ;  /* 0x000000ffff02a224 */ /* 0x000fe200078e0a02 */
[----:B------:R-:W-:Y:S02]  /*06b0*/  @!P1 LOP3.LUT R2, RZ, R4, RZ, 0x33, !PT ;  /* 0x00000004ff029212 */ /* 0x000fe400078e33ff */
[----:B------:R-:W-:-:S03]  /*06c0*/  LEA.HI R3, R3, R0, RZ, 0x6 ;  /* 0x0000000003037211 */ /* 0x000fc600078f30ff */
[----:B------:R-:W-:Y:S02]  /*06d0*/  IMAD.SHL.U32 R8, R2, 0x8, RZ ;  /* 0x0000000802087824 */ /* 0x000fe400078e00ff */
[----:B------:R-:W-:-:S03]  /*06e0*/  IMAD.MOV R2, RZ, RZ, -R2 ;  /* 0x000000ffff027224 */ /* 0x000fc600078e0a02 */
[----:B------:R-:W-:Y:S01]  /*06f0*/  LEA.HI.SX32 R3, R3, -R8, 0x1a ;  /* 0x8000000803037211 */ /* 0x000fe200078fd2ff */
[----:B------:R-:W-:-:S03]  /*0700*/  IMAD R10, R4, R2, R5 ;  /* 0x00000002040a7224 */ /* 0x000fc600078e0205 */
[----:B------:R-:W-:Y:S02]  /*0710*/  VIMNMX R11, PT, PT, R3, 0x8, PT ;  /* 0x00000008030b7848 */ /* 0x000fe40003fe0100 */
[----:B------:R-:W-:Y:S02]  /*0720*/  IABS R9, R10 ;  /* 0x0000000a00097213 */ /* 0x000fe40000000000 */
[-C--:B------:R-:W-:Y:S02]  /*0730*/  IABS R7, R11.reuse ;  /* 0x0000000b00077213 */ /* 0x080fe40000000000 */
[----:B------:R-:W-:Y:S02]  /*0740*/  IABS R4, R11 ;  /* 0x0000000b00047213 */ /* 0x000fe40000000000 */
[----:B------:R-:W0:Y:S08]  /*0750*/  I2F.RP R0, R7 ;  /* 0x0000000700007306 */ /* 0x000e300000209400 */
[----:B0-----:R-:W0:Y:S02]  /*0760*/  MUFU.RCP R0, R0 ;  /* 0x0000000000007308 */ /* 0x001e240000001000 */
[----:B0-----:R-:W-:-:S06]  /*0770*/  VIADD R3, R0, 0xffffffe ;  /* 0x0ffffffe00037836 */ /* 0x001fcc0000000000 */
[----:B------:R-:W0:Y:S02]  /*0780*/  F2I.FTZ.U32.TRUNC.NTZ R3, R3 ;  /* 0x0000000300037305 */ /* 0x000e24000021f000 */
[----:B0-----:R-:W-:-:S04]  /*0790*/  IMAD.MOV R6, RZ, RZ, -R3 ;  /* 0x000000ffff067224 */ /* 0x001fc800078e0a03 */
[----:B------:R-:W-:-:S04]  /*07a0*/  IMAD.MOV.U32 R2, RZ, RZ, R6 ;  /* 0x000000ffff027224 */ /* 0x000fc800078e0006 */
[----:B------:R-:W-:Y:S02]  /*07b0*/  IMAD R5, R2, R7, RZ ;  /* 0x0000000702057224 */ /* 0x000fe400078e02ff */
[----:B------:R-:W-:-:S04]  /*07c0*/  IMAD.MOV.U32 R2, RZ, RZ, RZ ;  /* 0x000000ffff027224 */ /* 0x000fc800078e00ff */
[----:B------:R-:W-:-:S04]  /*07d0*/  IMAD.HI.U32 R2, R3, R5, R2 ;  /* 0x0000000503027227 */ /* 0x000fc800078e0002 */
[----:B------:R-:W-:Y:S01]  /*07e0*/  IMAD.MOV R3, RZ, RZ, -R4 ;  /* 0x000000ffff037224 */ /* 0x000fe200078e0a04 */
[----:B------:R-:W-:Y:S01]  /*07f0*/  IABS R4, R30 ;  /* 0x0000001e00047213 */ /* 0x000fe20000000000 */
[----:B------:R-:W-:-:S04]  /*0800*/  IMAD.HI.U32 R0, R2, R9, RZ ;  /* 0x0000000902007227 */ /* 0x000fc800078e00ff */
[----:B------:R-:W-:Y:S01]  /*0810*/  IMAD R2, R0, R3, R9 ;  /* 0x0000000300027224 */ /* 0x000fe200078e0209 */
[----:B------:R-:W-:Y:S01]  /*0820*/  SHF.R.U32.HI R9, RZ, 0x5, R14 ;  /* 0x00000005ff097819 */ /* 0x000fe2000001160e */
[----:B------:R-:W-:Y:S01]  /*0830*/  IMAD.MOV.U32 R3, RZ, RZ, R4 ;  /* 0x000000ffff037224 */ /* 0x000fe200078e0004 */
[----:B------:R-:W-:Y:S02]  /*0840*/  LOP3.LUT R4, R10, R11, RZ, 0x3c, !PT ;  /* 0x0000000b0a047212 */ /* 0x000fe400078e3cff */
[----:B------:R-:W-:Y:S01]  /*0850*/  ISETP.GT.U32.AND P1, PT, R7, R2, PT ;  /* 0x000000020700720c */ /* 0x000fe20003f24070 */
[----:B------:R-:W0:Y:S01]  /*0860*/  I2F.RP R5, R3 ;  /* 0x0000000300057306 */ /* 0x000e220000209400 */
[----:B------:R-:W-:Y:S02]  /*0870*/  ISETP.GE.AND P2, PT, R4, RZ, PT ;  /* 0x000000ff0400720c */ /* 0x000fe40003f46270 */
[----:B------:R-:W-:-:S09]  /*0880*/  R2UR UR7, R9 ;  /* 0x00000000090772ca */ /* 0x000fd200000e0000 */
[----:B------:R-:W-:Y:S02]  /*0890*/  @!P1 IMAD.IADD R2, R2, 0x1, -R7 ;  /* 0x0000000102029824 */ /* 0x000fe400078e0a07 */
[----:B------:R-:W-:Y:S01]  /*08a0*/  @!P1 VIADD R0, R0, 0x1 ;  /* 0x0000000100009836 */ /* 0x000fe20000000000 */
[----:B0-----:R-:W0:Y:S01]  /*08b0*/  MUFU.RCP R5, R5 ;  /* 0x0000000500057308 */ /* 0x001e220000001000 */
[----:B------:R-:W-:Y:S02]  /*08c0*/  ISETP.NE.AND P1, PT, R11, RZ, PT ;  /* 0x000000ff0b00720c */ /* 0x000fe40003f25270 */
[----:B------:R-:W-:Y:S02]  /*08d0*/  ISETP.GE.U32.AND P0, PT, R2, R7, PT ;  /* 0x000000070200720c */ /* 0x000fe40003f06070 */
[----:B------:R-:W-:Y:S02]  /*08e0*/  IABS R2, R31 ;  /* 0x0000001f00027213 */ /* 0x000fe40000000000 */
[----:B------:R-:W-:-:S02]  /*08f0*/  LOP3.LUT R7, R14, 0x3f, RZ, 0xc0, !PT ;  /* 0x0000003f0e077812 */ /* 0x000fc400078ec0ff */
[----:B------:R-:W2:Y:S07]  /*0900*/  I2F.RP R6, R2 ;  /* 0x0000000200067306 */ /* 0x000eae0000209400 */
[----:B------:R-:W-:Y:S02]  /*0910*/  @P0 VIADD R0, R0, 0x1 ;  /* 0x0000000100000836 */ /* 0x000fe40000000000 */
[----:B0-----:R-:W-:Y:S02]  /*0920*/  VIADD R4, R5, 0xffffffe ;  /* 0x0ffffffe05047836 */ /* 0x001fe40000000000 */
[----:B------:R-:W-:-:S02]  /*0930*/  IMAD.MOV.U32 R15, RZ, RZ, R0 ;  /* 0x000000ffff0f7224 */ /* 0x000fc400078e0000 */
[----:B------:R0:W3:Y:S02]  /*0940*/  F2I.FTZ.U32.TRUNC.NTZ R5, R4 ;  /* 0x0000000400057305 */ /* 0x0000e4000021f000 */
[----:B------:R-:W-:Y:S01]  /*0950*/  @!P2 IMAD.MOV R15, RZ, RZ, -R15 ;  /* 0x000000ffff0fa224 */ /* 0x000fe200078e0a0f */
[----:B------:R-:W-:Y:S02]  /*0960*/  @!P1 LOP3.LUT R15, RZ, R11, RZ, 0x33, !PT ;  /* 0x0000000bff0f9212 */ /* 0x000fe400078e33ff */
[----:B------:R-:W-:-:S03]  /*0970*/  PLOP3.LUT P2, PT, PT, PT, UP1, 0x80, 0x8 ;  /* 0x000000000008781c */ /* 0x000fc60003f4f018 */
[----:B--2---:R-:W2:Y:S01]  /*0980*/  MUFU.RCP R6, R6 ;  /* 0x0000000600067308 */ /* 0x004ea20000001000 */
[----:B------:R-:W-:Y:S02]  /*0990*/  IMAD.MOV R0, RZ, RZ, -R15 ;  /* 0x000000ffff007224 */ /* 0x000fe400078e0a0f */
[----:B0-----:R-:W-:Y:S02]  /*09a0*/  IMAD.MOV.U32 R4, RZ, RZ, RZ ;  /* 0x000000ffff047224 */ /* 0x001fe400078e00ff */
[----:B------:R-:W-:Y:S02]  /*09b0*/  IMAD R0, R11, R0, R10 ;  /* 0x000000000b007224 */ /* 0x000fe400078e020a */
[----:B---3--:R-:W-:Y:S02]  /*09c0*/  IMAD.MOV R10, RZ, RZ, -R5 ;  /* 0x000000ffff0a7224 */ /* 0x008fe400078e0a05 */
[----:B------:R-:W-:Y:S02]  /*09d0*/  IMAD.IADD R0, R8, 0x1, R0 ;  /* 0x0000000108007824 */ /* 0x000fe400078e0200 */
[----:B------:R-:W-:-:S02]  /*09e0*/  IMAD R9, R10, R3, RZ ;  /* 0x000000030a097224 */ /* 0x000fc400078e02ff */
[----:B------:R-:W-:Y:S02]  /*09f0*/  IMAD R12, R0, 0x40, R7 ;  /* 0x00000040000c7824 */ /* 0x000fe400078e0207 */
[----:B------:R-:W-:Y:S01]  /*0a00*/  IMAD.HI.U32 R4, R5, R9, R4 ;  /* 0x0000000905047227 */ /* 0x000fe200078e0004 */
[----:B------:R-:W-:Y:S02]  /*0a10*/  SHF.R.U32.HI R5, RZ, 0x5, R14 ;  /* 0x00000005ff057819 */ /* 0x000fe4000001160e */
[----:B------:R-:W-:Y:S01]  /*0a20*/  ISETP.GE.AND P1, PT, R12, RZ, PT ;  /* 0x000000ff0c00720c */ /* 0x000fe20003f26270 */
[----:B--2---:R-:W-:Y:S01]  /*0a30*/  VIADD R8, R6, 0xffffffe ;  /* 0x0ffffffe06087836 */ /* 0x004fe20000000000 */
[----:B------:R-:W-:Y:S01]  /*0a40*/  IABS R6, R12 ;  /* 0x0000000c00067213 */ /* 0x000fe20000000000 */
[----:B------:R-:W-:Y:S01]  /*0a50*/  IMAD.SHL.U32 R0, R15, 0x40, RZ ;  /* 0x000000400f007824 */ /* 0x000fe200078e00ff */
[----:B------:R-:W-:Y:S01]  /*0a60*/  SGXT.U32 R5, R5, 0x2 ;  /* 0x000000020505781a */ /* 0x000fe20000000000 */
[----:B------:R0:W2:Y:S01]  /*0a70*/  F2I.FTZ.U32.TRUNC.NTZ R7, R8 ;  /* 0x0000000800077305 */ /* 0x0000a2000021f000 */
[----:B------:R-:W-:Y:S01]  /*0a80*/  IMAD.U32 R11, RZ, RZ, UR14 ;  /* 0x0000000eff0b7e24 */ /* 0x000fe2000f8e00ff */
[----:B------:R-:W-:Y:S01]  /*0a90*/  LOP3.LUT R15, R13, 0xa, RZ, 0xfc, !PT ;  /* 0x0000000a0d0f7812 */ /* 0x000fe200078efcff */
[----:B------:R-:W-:Y:S01]  /*0aa0*/  IMAD.HI.U32 R4, R4, R6, RZ ;  /* 0x0000000604047227 */ /* 0x000fe200078e00ff */
[----:B------:R-:W-:Y:S01]  /*0ab0*/  LOP3.LUT R5, R0, UR4, R5, 0xfe, !PT ;  /* 0x0000000400057c12 */ /* 0x000fe2000f8efe05 */
[----:B------:R-:W-:Y:S01]  /*0ac0*/  USHF.L.U32 UR4, UR7, 0x15, URZ ;  /* 0x0000001507047899 */ /* 0x000fe200080006ff */
[----:B------:R-:W-:Y:S01]  /*0ad0*/  ISETP.LT.AND P2, PT, R15, UR12, P2 ;  /* 0x0000000c0f007c0c */ /* 0x000fe20009741270 */
[----:B------:R-:W-:Y:S01]  /*0ae0*/  IMAD.MOV R4, RZ, RZ, -R4 ;  /* 0x000000ffff047224 */ /* 0x000fe200078e0a04 */
[----:B------:R-:W-:Y:S01]  /*0af0*/  IABS R23, R5 ;  /* 0x0000000500177213 */ /* 0x000fe20000000000 */
[----:B------:R-:W-:Y:S01]  /*0b00*/  IMAD R24, R11, 0x2, R22 ;  /* 0x000000020b187824 */ /* 0x000fe200078e0216 */
[----:B------:R-:W-:Y:S01]  /*0b10*/  LOP3.LUT R25, R5, 0x4, RZ, 0xfc, !PT ;  /* 0x0000000405197812 */ /* 0x000fe200078efcff */
[----:B------:R-:W-:Y:S01]  /*0b20*/  IMAD R4, R3, R4, R6 ;  /* 0x0000000403047224 */ /* 0x000fe200078e0206 */
[----:B------:R-:W-:Y:S01]  /*0b30*/  LOP3.LUT R49, R5, 0x8, RZ, 0xfc, !PT ;  /* 0x0000000805317812 */ /* 0x000fe200078efcff */
[----:B------:R-:W-:Y:S01]  /*0b40*/  IMAD.MOV.U32 R6, RZ, RZ, RZ ;  /* 0x000000ffff067224 */ /* 0x000fe200078e00ff */
[----:B0-----:R-:W-:Y:S01]  /*0b50*/  LOP3.LUT R8, R13, 0x8, RZ, 0xfc, !PT ;  /* 0x000000080d087812 */ /* 0x001fe200078efcff */
[--C-:B--2---:R-:W-:Y:S01]  /*0b60*/  IMAD.MOV R9, RZ, RZ, -R7.reuse ;  /* 0x000000ffff097224 */ /* 0x104fe200078e0a07 */
[----:B------:R-:W-:Y:S01]  /*0b70*/  ISETP.GT.U32.AND P0, PT, R3, R4, PT ;  /* 0x000000040300720c */ /* 0x000fe20003f04070 */
[----:B------:R-:W-:Y:S01]  /*0b80*/  IMAD R40, R11, 0x2, R24 ;  /* 0x000000020b287824 */ /* 0x000fe200078e0218 */
[----:B------:R-:W-:Y:S01]  /*0b90*/  IABS R27, R25 ;  /* 0x00000019001b7213 */ /* 0x000fe20000000000 */
[----:B------:R-:W-:Y:S01]  /*0ba0*/  IMAD R9, R9, R2, RZ ;  /* 0x0000000209097224 */ /* 0x000fe200078e02ff */
[----:B------:R-:W-:Y:S01]  /*0bb0*/  IABS R29, R49 ;  /* 0x00000031001d7213 */ /* 0x000fe20000000000 */
[----:B------:R-:W-:Y:S01]  /*0bc0*/  IMAD R28, R11, 0x2, R40 ;  /* 0x000000020b1c7824 */ /* 0x000fe200078e0228 */
[----:B------:R-:W-:Y:S01]  /*0bd0*/  ISETP.LT.AND P3, PT, R8, UR12, P3 ;  /* 0x0000000c08007c0c */ /* 0x000fe20009f61270 */
[----:B------:R-:W-:Y:S01]  /*0be0*/  IMAD.HI.U32 R6, R7, R9, R6 ;  /* 0x0000000907067227 */ /* 0x000fe200078e0006 */
[----:B------:R-:W-:-:S02]  /*0bf0*/  LOP3.LUT R47, R5, 0xc, RZ, 0xfc, !PT ;  /* 0x0000000c052f7812 */ /* 0x000fc400078efcff */
[----:B------:R-:W-:Y:S01]  /*0c00*/  ISETP.GE.AND P6, PT, R5, RZ, PT ;  /* 0x000000ff0500720c */ /* 0x000fe20003fc6270 */
[----:B------:R-:W-:Y:S01]  /*0c10*/  IMAD R10, R11, 0x2, R28 ;  /* 0x000000020b0a7824 */ /* 0x000fe200078e021c */
[----:B------:R-:W-:Y:S01]  /*0c20*/  IABS R37, R47 ;  /* 0x0000002f00257213 */ /* 0x000fe20000000000 */
[----:B------:R-:W-:Y:S02]  /*0c30*/  @!P0 IMAD.IADD R4, R4, 0x1, -R3 ;  /* 0x0000000104048824 */ /* 0x000fe400078e0a03 */
[----:B------:R-:W-:-:S03]  /*0c40*/  IMAD.HI.U32 R7, R6, R23, RZ ;  /* 0x0000001706077227 */ /* 0x000fc600078e00ff */
[----:B------:R-:W-:Y:S01]  /*0c50*/  ISETP.GT.U32.AND P0, PT, R3, R4, PT ;  /* 0x000000040300720c */ /* 0x000fe20003f04070 */
[----:B------:R-:W-:Y:S02]  /*0c60*/  IMAD.MOV R7, RZ, RZ, -R7 ;  /* 0x000000ffff077224 */ /* 0x000fe400078e0a07 */
[----:B------:R-:W-:-:S04]  /*0c70*/  IMAD.HI.U32 R8, R6, R27, RZ ;  /* 0x0000001b06087227 */ /* 0x000fc800078e00ff */
[----:B------:R-:W-:Y:S02]  /*0c80*/  IMAD R23, R2, R7, R23 ;  /* 0x0000000702177224 */ /* 0x000fe400078e0217 */
[----:B------:R-:W-:-:S03]  /*0c90*/  IMAD.HI.U32 R7, R6, R29, RZ ;  /* 0x0000001d06077227 */ /* 0x000fc600078e00ff */
[----:B------:R-:W-:Y:S01]  /*0ca0*/  ISETP.GT.U32.AND P4, PT, R2, R23, PT ;  /* 0x000000170200720c */ /* 0x000fe20003f84070 */
[----:B------:R-:W-:Y:S01]  /*0cb0*/  @!P0 IMAD.IADD R4, R4, 0x1, -R3 ;  /* 0x0000000104048824 */ /* 0x000fe200078e0a03 */
[----:B------:R-:W-:Y:S01]  /*0cc0*/  ISETP.NE.AND P0, PT, R30, RZ, PT ;  /* 0x000000ff1e00720c */ /* 0x000fe20003f05270 */
[----:B------:R-:W-:Y:S02]  /*0cd0*/  IMAD.MOV R9, RZ, RZ, -R8 ;  /* 0x000000ffff097224 */ /* 0x000fe400078e0a08 */
[----:B------:R-:W-:Y:S02]  /*0ce0*/  IMAD R8, R11, 0x2, R10 ;  /* 0x000000020b087824 */ /* 0x000fe400078e020a */
[----:B------:R-:W-:Y:S02]  /*0cf0*/  IMAD.MOV R7, RZ, RZ, -R7 ;  /* 0x000000ffff077224 */ /* 0x000fe400078e0a07 */
[----:B------:R-:W-:Y:S02]  /*0d00*/  IMAD.MOV.U32 R26, RZ, RZ, R4 ;  /* 0x000000ffff1a7224 */ /* 0x000fe400078e0004 */
[----:B------:R-:W-:-:S02]  /*0d10*/  IMAD R27, R2, R9, R27 ;  /* 0x00000009021b7224 */ /* 0x000fc400078e021b */
[----:B------:R-:W-:Y:S02]  /*0d20*/  IMAD R16, R11, 0x2, R8 ;  /* 0x000000020b107824 */ /* 0x000fe400078e0208 */
[C---:B------:R-:W-:Y:S02]  /*0d30*/  IMAD R29, R2.reuse, R7, R29 ;  /* 0x00000007021d7224 */ /* 0x040fe400078e021d */
[----:B------:R-:W-:Y:S01]  /*0d40*/  @!P1 IMAD.MOV R26, RZ, RZ, -R26 ;  /* 0x000000ffff1a9224 */ /* 0x000fe200078e0a1a */
[----:B------:R-:W-:Y:S01]  /*0d50*/  @!P0 LOP3.LUT R26, RZ, R30, RZ, 0x33, !PT ;  /* 0x0000001eff1a8212 */ /* 0x000fe200078e33ff */
[----:B------:R-:W-:Y:S01]  /*0d60*/  @!P4 IMAD.IADD R23, R23, 0x1, -R2 ;  /* 0x000000011717c824 */ /* 0x000fe200078e0a02 */
[C---:B------:R-:W-:Y:S01]  /*0d70*/  ISETP.GT.U32.AND P1, PT, R2.reuse, R27, PT ;  /* 0x0000001b0200720c */ /* 0x040fe20003f24070 */
[C---:B------:R-:W-:Y:S01]  /*0d80*/  IMAD R32, R11.reuse, 0x4, R16 ;  /* 0x000000040b207824 */ /* 0x040fe200078e0210 */
[----:B------:R-:W-:Y:S01]  /*0d90*/  ISETP.GT.U32.AND P4, PT, R2, R29, PT ;  /* 0x0000001d0200720c */ /* 0x000fe20003f84070 */
[----:B------:R-:W-:Y:S01]  /*0da0*/  IMAD R26, R26, UR13, RZ ;  /* 0x0000000d1a1a7c24 */ /* 0x000fe2000f8e02ff */
[----:B------:R-:W-:Y:S01]  /*0db0*/  ISETP.GT.U32.AND P0, PT, R2, R23, PT ;  /* 0x000000170200720c */ /* 0x000fe20003f04070 */
[----:B------:R-:W-:Y:S01]  /*0dc0*/  IMAD R44, R11, 0x2, R32 ;  /* 0x000000020b2c7824 */ /* 0x000fe200078e0220 */
[----:B-1----:R-:W-:Y:S01]  /*0dd0*/  R2UR UR13, R51 ;  /* 0x00000000330d72ca */ /* 0x002fe200000e0000 */
[----:B------:R-:W-:-:S02]  /*0de0*/  IMAD.SHL.U32 R36, R26, 0x2, RZ ;  /* 0x000000021a247824 */ /* 0x000fc400078e00ff */
[----:B------:R-:W-:Y:S02]  /*0df0*/  IMAD R4, R11, 0x2, R44 ;  /* 0x000000020b047824 */ /* 0x000fe400078e022c */
[----:B------:R-:W-:Y:S01]  /*0e00*/  IMAD.HI.U32 R6, R6, R37, RZ ;  /* 0x0000002506067227 */ /* 0x000fe200078e00ff */
[----:B-----5:R-:W-:-:S03]  /*0e10*/  IADD3 R15, P5, PT, R36, UR8, RZ ;  /* 0x00000008240f7c10 */ /* 0x020fc6000ffbe0ff */
[----:B------:R-:W-:Y:S01]  /*0e20*/  IMAD R30, R11, 0x2, R4 ;  /* 0x000000020b1e7824 */ /* 0x000fe200078e0204 */
[----:B------:R-:W-:Y:S01]  /*0e30*/  LEA.HI.X.SX32 R3, R26, UR9, 0x1, P5 ;  /* 0x000000091a037c11 */ /* 0x000fe2000a8f0eff */
[--C-:B------:R-:W-:Y:S01]  /*0e40*/  @!P1 IMAD.IADD R27, R27, 0x1, -R2.reuse ;  /* 0x000000011b1b9824 */ /* 0x100fe200078e0a02 */
[-C--:B------:R-:W-:Y:S01]  /*0e50*/  LEA R42, P1, R10, R15.reuse, 0x1 ;  /* 0x0000000f0a2a7211 */ /* 0x080fe200078208ff */
[--C-:B------:R-:W-:Y:S01]  /*0e60*/  @!P4 IMAD.IADD R29, R29, 0x1, -R2.reuse ;  /* 0x000000011d1dc824 */ /* 0x100fe200078e0a02 */
[-C--:B------:R-:W-:Y:S01]  /*0e70*/  LEA R38, P4, R8, R15.reuse, 0x1 ;  /* 0x0000000f08267211 */ /* 0x080fe200078808ff */
[----:B------:R-:W-:Y:S01]  /*0e80*/  @!P0 IMAD.IADD R23, R23, 0x1, -R2 ;  /* 0x0000000117178824 */ /* 0x000fe200078e0a02 */
[----:B------:R-:W-:Y:S01]  /*0e90*/  LEA R34, P0, R16, R15, 0x1 ;  /* 0x0000000f10227211 */ /* 0x000fe200078008ff */
[C---:B------:R-:W-:Y:S01]  /*0ea0*/  IMAD R46, R11.reuse, 0x2, R30 ;  /* 0x000000020b2e7824 */ /* 0x040fe200078e021e */
[-C--:B------:R-:W-:Y:S01]  /*0eb0*/  LEA.HI.X.SX32 R43, R10, R3.reuse, 0x1, P1 ;  /* 0x000000030a2b7211 */ /* 0x080fe200008f0eff */
[----:B------:R-:W-:Y:S01]  /*0ec0*/  IMAD.MOV R6, RZ, RZ, -R6 ;  /* 0x000000ffff067224 */ /* 0x000fe200078e0a06 */
[-C--:B------:R-:W-:Y:S01]  /*0ed0*/  LEA.HI.X.SX32 R39, R8, R3.reuse, 0x1, P4 ;  /* 0x0000000308277211 */ /* 0x080fe200020f0eff */
[C---:B------:R-:W-:Y:S01]  /*0ee0*/  IMAD R50, R11.reuse, 0x2, R46 ;  /* 0x000000020b327824 */ /* 0x040fe200078e022e */
[----:B------:R-:W-:Y:S01]  /*0ef0*/  LEA.HI.X.SX32 R35, R16, R3, 0x1, P0 ;  /* 0x0000000310237211 */ /* 0x000fe200000f0eff */
[----:B------:R-:W-:Y:S01]  /*0f00*/  IMAD R37, R2, R6, R37 ;  /* 0x0000000602257224 */ /* 0x000fe200078e0225 */
[-C--:B------:R-:W-:Y:S01]  /*0f10*/  LEA R20, P5, R32, R15.reuse, 0x1 ;  /* 0x0000000f20147211 */ /* 0x080fe200078a08ff */
[----:B------:R-:W-:Y:S01]  /*0f20*/  IMAD R52, R11, 0x2, R50 ;  /* 0x000000020b347824 */ /* 0x000fe200078e0232 */
[-C--:B------:R-:W-:Y:S01]  /*0f30*/  LEA R18, P1, R44, R15.reuse, 0x1 ;  /* 0x0000000f2c127211 */ /* 0x080fe200078208ff */
[----:B------:R-:W-:Y:S01]  /*0f40*/  IMAD.MOV.U32 R53, RZ, RZ, R23 ;  /* 0x000000ffff357224 */ /* 0x000fe200078e0017 */
[----:B------:R-:W-:-:S02]  /*0f50*/  LEA R16, P4, R4, R15, 0x1 ;  /* 0x0000000f04107211 */ /* 0x000fc400078808ff */
[-C--:B------:R-:W-:Y:S01]  /*0f60*/  LEA.HI.X.SX32 R21, R32, R3.reuse, 0x1, P5 ;  /* 0x0000000320157211 */ /* 0x080fe200028f0eff */
[----:B------:R-:W-:Y:S01]  /*0f70*/  @!P6 IMAD.MOV R53, RZ, RZ, -R53 ;  /* 0x000000ffff35e224 */ /* 0x000fe200078e0a35 */
[-C--:B------:R-:W-:Y:S02]  /*0f80*/  LEA.HI.X.SX32 R19, R44, R3.reuse, 0x1, P1 ;  /* 0x000000032c137211 */ /* 0x080fe400008f0eff */
[----:B------:R-:W-:Y:S02]  /*0f90*/  LEA.HI.X.SX32 R17, R4, R3, 0x1, P4 ;  /* 0x0000000304117211 */ /* 0x000fe400020f0eff */
[-C--:B------:R-:W-:Y:S02]  /*0fa0*/  LEA R6, P5, R46, R15.reuse, 0x1 ;  /* 0x0000000f2e067211 */ /* 0x080fe400078a08ff */
[----:B------:R-:W-:Y:S02]  /*0fb0*/  LEA R4, P1, R50, R15, 0x1 ;  /* 0x0000000f32047211 */ /* 0x000fe400078208ff */
[----:B------:R-:W-:-:S02]  /*0fc0*/  LEA.HI.X.SX32 R7, R46, R3, 0x1, P5 ;  /* 0x000000032e077211 */ /* 0x000fc400028f0eff */
[----:B------:R-:W-:Y:S02]  /*0fd0*/  LEA.HI.X.SX32 R5, R50, R3, 0x1, P1 ;  /* 0x0000000332057211 */ /* 0x000fe400008f0eff */
[-C--:B------:R-:W-:Y:S02]  /*0fe0*/  LEA R46, P1, R24, R15.reuse, 0x1 ;  /* 0x0000000f182e7211 */ /* 0x080fe400078208ff */
[----:B------:R-:W-:Y:S02]  /*0ff0*/  LEA R10, P0, R30, R15, 0x1 ;  /* 0x0000000f1e0a7211 */ /* 0x000fe400078008ff */
[----:B------:R-:W-:Y:S02]  /*1000*/  ISETP.GT.U32.AND P5, PT, R2, R27, PT ;  /* 0x0000001b0200720c */ /* 0x000fe40003fa4070 */
[----:B------:R-:W-:Y:S02]  /*1010*/  LEA.HI.X.SX32 R41, R24, R3, 0x1, P1 ;  /* 0x0000000318297211 */ /* 0x000fe400008f0eff */
[----:B------:R-:W-:-:S02]  /*1020*/  ISETP.GT.U32.AND P1, PT, R2, R37, PT ;  /* 0x000000250200720c */ /* 0x000fc40003f24070 */
[----:B------:R-:W-:Y:S02]  /*1030*/  LEA.HI.X.SX32 R11, R30, R3, 0x1, P0 ;  /* 0x000000031e0b7211 */ /* 0x000fe400000f0eff */
[-C--:B------:R-:W-:Y:S02]  /*1040*/  LEA R48, P0, R22, R15.reuse, 0x1 ;  /* 0x0000000f16307211 */ /* 0x080fe400078008ff */
[----:B------:R-:W-:Y:S02]  /*1050*/  LEA R8, P4, R52, R15, 0x1 ;  /* 0x0000000f34087211 */ /* 0x000fe400078808ff */
[----:B------:R-:W-:Y:S01]  /*1060*/  LEA.HI.X.SX32 R45, R22, R3, 0x1, P0 ;  /* 0x00000003162d7211 */ /* 0x000fe200000f0eff */
[--C-:B------:R-:W-:Y:S01]  /*1070*/  @!P5 IMAD.IADD R27, R27, 0x1, -R2.reuse ;  /* 0x000000011b1bd824 */ /* 0x100fe200078e0a02 */
[----:B------:R-:W-:Y:S02]  /*1080*/  LEA.HI R22, R14, 0xe, RZ, 0x1a ;  /* 0x0000000e0e167811 */ /* 0x000fe400078fd0ff */
[----:B------:R-:W-:Y:S01]  /*1090*/  ISETP.GT.U32.AND P0, PT, R2, R29, PT ;  /* 0x0000001d0200720c */ /* 0x000fe20003f04070 */
[----:B------:R-:W-:Y:S01]  /*10a0*/  @!P1 IMAD.IADD R37, R37, 0x1, -R2 ;  /* 0x0000000125259824 */ /* 0x000fe200078e0a02 */
[----:B------:R-:W-:Y:S01]  /*10b0*/  LEA.HI.X.SX32 R9, R52, R3, 0x1, P4 ;  /* 0x0000000334097211 */ /* 0x000fe200020f0eff */
[----:B------:R-:W-:Y:S01]  /*10c0*/  IMAD R30, R22, UR14, RZ ;  /* 0x0000000e161e7c24 */ /* 0x000fe2000f8e02ff */
[----:B------:R-:W-:-:S02]  /*10d0*/  LEA R33, P4, R40, R15, 0x1 ;  /* 0x0000000f28217211 */ /* 0x000fc400078808ff */
[----:B------:R-:W-:Y:S02]  /*10e0*/  LEA R22, P5, R28, R15, 0x1 ;  /* 0x0000000f1c167211 */ /* 0x000fe400078a08ff */
[----:B------:R-:W-:Y:S02]  /*10f0*/  ISETP.GE.AND P6, PT, R49, RZ, PT ;  /* 0x000000ff3100720c */ /* 0x000fe40003fc6270 */
[-C--:B------:R-:W-:Y:S02]  /*1100*/  LEA.HI.X.SX32 R40, R40, R3.reuse, 0x1, P4 ;  /* 0x0000000328287211 */ /* 0x080fe400020f0eff */
[----:B------:R-:W-:Y:S01]  /*1110*/  LEA.HI.X.SX32 R23, R28, R3, 0x1, P5 ;  /* 0x000000031c177211 */ /* 0x000fe200028f0eff */
[----:B------:R-:W-:Y:S01]  /*1120*/  @!P0 IMAD.IADD R29, R29, 0x1, -R2 ;  /* 0x000000011d1d8824 */ /* 0x000fe200078e0a02 */
[----:B------:R-:W-:Y:S02]  /*1130*/  ISETP.GE.AND P4, PT, R25, RZ, PT ;  /* 0x000000ff1900720c */ /* 0x000fe40003f86270 */
[----:B------:R-:W-:-:S02]  /*1140*/  ISETP.GT.U32.AND P5, PT, R2, R37, PT ;  /* 0x000000250200720c */ /* 0x000fc40003fa4070 */
[C---:B------:R-:W-:Y:S02]  /*1150*/  LEA R24, P0, R30.reuse, R15, 0x1 ;  /* 0x0000000f1e187211 */ /* 0x040fe400078008ff */
[C---:B------:R-:W-:Y:S01]  /*1160*/  LOP3.LUT R44, R13.reuse, 0xc, RZ, 0xfc, !PT ;  /* 0x0000000c0d2c7812 */ /* 0x040fe200078efcff */
[----:B------:R-:W-:Y:S01]  /*1170*/  @!P6 IMAD.MOV R29, RZ, RZ, -R29 ;  /* 0x000000ffff1de224 */ /* 0x000fe200078e0a1d */
[----:B------:R-:W-:Y:S02]  /*1180*/  LEA.HI.X.SX32 R25, R30, R3, 0x1, P0 ;  /* 0x000000031e197211 */ /* 0x000fe400000f0eff */
[----:B------:R-:W-:Y:S02]  /*1190*/  LOP3.LUT R32, R13, 0x10, RZ, 0xfc, !PT ;  /* 0x000000100d207812 */ /* 0x000fe400078efcff */
[----:B------:R-:W-:Y:S01]  /*11a0*/  PLOP3.LUT P1, PT, PT, PT, UP1, 0x80, 0x8 ;  /* 0x000000000008781c */ /* 0x000fe20003f2f018 */
[----:B------:R-:W-:Y:S01]  /*11b0*/  @!P4 IMAD.MOV R27, RZ, RZ, -R27 ;  /* 0x000000ffff1bc224 */ /* 0x000fe200078e0a1b */
[----:B------:R-:W-:Y:S01]  /*11c0*/  PLOP3.LUT P0, PT, PT, PT, UP1, 0x80, 0x8 ;  /* 0x000000000008781c */ /* 0x000fe20003f0f018 */
[----:B------:R-:W-:Y:S01]  /*11d0*/  @!P5 IMAD.IADD R37, R37, 0x1, -R2 ;  /* 0x000000012525d824 */ /* 0x000fe200078e0a02 */
[----:B------:R-:W-:-:S02]  /*11e0*/  LOP3.LUT P6, RZ, R14, 0x7f, RZ, 0xc0, !PT ;  /* 0x0000007f0eff7812 */ /* 0x000fc400078cc0ff */
[----:B------:R-:W-:Y:S02]  /*11f0*/  ISETP.LT.AND P1, PT, R44, UR12, P1 ;  /* 0x0000000c2c007c0c */ /* 0x000fe40008f21270 */
[----:B------:R-:W-:Y:S02]  /*1200*/  ISETP.LT.AND P0, PT, R32, UR12, P0 ;  /* 0x0000000c20007c0c */ /* 0x000fe40008701270 */
[----:B------:R-:W-:Y:S02]  /*1210*/  ISETP.GE.AND P4, PT, R47, RZ, PT ;  /* 0x000000ff2f00720c */ /* 0x000fe40003f86270 */
[----:B------:R-:W-:Y:S02]  /*1220*/  P2R R2, PR, RZ, 0x40 ;  /* 0x00000040ff027803 */ /* 0x000fe40000000000 */
[----:B------:R-:W-:Y:S01]  /*1230*/  LEA.HI R50, R14, 0x1e, RZ, 0x1a ;  /* 0x0000001e0e327811 */ /* 0x000fe200078fd0ff */
[----:B------:R-:W-:Y:S08]  /*1240*/  BRA.U UP0, `(.L_x_5) ;  /* 0x0000000100187547 */ /* 0x000ff0000b800000 */
[----:B------:R-:W-:Y:S01]  /*1250*/  ELECT P5, URZ, PT ;  /* 0x0000000000ff782f */ /* 0x000fe200038a0000 */
[----:B------:R-:W-:Y:S01]  /*1260*/  IMAD.MOV.U32 R2, RZ, RZ, 0x1 ;  /* 0x00000001ff027424 */ /* 0x000fe200078e00ff */
[----:B------:R-:W-:Y:S01]  /*1270*/  UMOV UR5, 0x40 ;  /* 0x0000004000057882 */ /* 0x000fe20000000000 */
[----:B------:R-:W-:Y:S01]  /*1280*/  UVIRTCOUNT.DEALLOC.SMPOOL 0x80 ;  /* 0x000000800000784c */ /* 0x000fe20000000000 */
[----:B------:R-:W-:-:S09]  /*1290*/  ULEA UR5, UR16, UR5, 0x18 ;  /* 0x0000000510057291 */ /* 0x000fd2000f8ec0ff */
[----:B------:R0:W-:Y:S03]  /*12a0*/  @P5 STS.U8 [UR5], R2 ;  /* 0x00000002ff005988 */ /* 0x0001e60008000005 */
.L_x_5:
[----:B------:R-:W-:Y:S01]  /*12b0*/  ULOP3.LUT UR4, UR4, 0x600000, URZ, 0xc0, !UPT ;  /* 0x0060000004047892 */ /* 0x000fe2000f8ec0ff */
[----:B------:R-:W-:Y:S01]  /*12c0*/  IMAD R28, R50, UR14, RZ ;  /* 0x0000000e321c7c24 */ /* 0x000fe2000f8e02ff */
[----:B------:R-:W-:Y:S01]  /*12d0*/  VOTEU.ALL UP2, P6 ;  /* 0x0000000000ff7886 */ /* 0x000fe20003040000 */
[----:B------:R-:W-:Y:S01]  /*12e0*/  UIADD3 UR18, UPT, UPT, UR17, 0x2800, URZ ;  /* 0x0000280011127890 */ /* 0x000fe2000fffe0ff */
[----:B------:R-:W-:Y:S01]  /*12f0*/  @!P4 IMAD.MOV R37, RZ, RZ, -R37 ;  /* 0x000000ffff25c224 */ /* 0x000fe200078e0a25 */
[----:B------:R-:W-:Y:S01]  /*1300*/  UIADD3 UR14, UPT, UPT, UR13, UR4, URZ ;  /* 0x000000040d0e7290 */ /* 0x000fe2000fffe0ff */
[----:B0-----:R-:W-:Y:S01]  /*1310*/  LEA R2, P4, R28, R15, 0x1 ;  /* 0x0000000f1c027211 */ /* 0x001fe200078808ff */
[----:B------:R-:W-:Y:S01]  /*1320*/  VOTEU.ALL UP3, P6 ;  /* 0x0000000000ff7886 */ /* 0x000fe20003060000 */
[----:B------:R-:W-:-:S04]  /*1330*/  @!UP2 UIADD3 UR4, UPT, UPT, -UR6, 0x100000, URZ ;  /* 0x001000000604a890 */ /* 0x000fc8000fffe1ff */
[----:B------:R-:W-:Y:S02]  /*1340*/  @!UP2 USHF.L.U32 UR5, UR4, 0xb, URZ ;  /* 0x0000000b0405a899 */ /* 0x000fe400080006ff */
[----:B------:R-:W-:Y:S01]  /*1350*/  @!UP2 USHF.L.U32 UR4, UR4, 0x1, URZ ;  /* 0x000000010404a899 */ /* 0x000fe200080006ff */
[----:B------:R-:W0:Y:S01]  /*1360*/  LDCU.64 UR8, c[0x0][0x380] ;  /* 0x00007000ff0877ac */ /* 0x000e220008000a00 */
[----:B------:R-:W-:Y:S02]  /*1370*/  LEA.HI.X.SX32 R3, R28, R3, 0x1, P4 ;  /* 0x000000031c037211 */ /* 0x000fe400020f0eff */
[----:B------:R-:W-:Y:S01]  /*1380*/  PRMT R28, RZ, 0x7610, R28 ;  /* 0x00007610ff1c7816 */ /* 0x000fe2000000001c */
[----:B------:R-:W-:Y:S01]  /*1390*/  STTM.16dp32bit_t0_t15.x8 tmem[UR14], RZ ;  /* 0x000000ff000079ed */ /* 0x000fe2000898000e */
[----:B------:R-:W-:Y:S01]  /*13a0*/  STTM.16dp32bit_t16_t31.x8 tmem[UR14+0x8], RZ ;  /* 0x000008ff000079ed */ /* 0x000fe200089a000e */
[----:B------:R-:W1:Y:S02]  /*13b0*/  FENCE.VIEW.ASYNC.T ;  /* 0x00000000000073c6 */ /* 0x000e640000000200 */
[----:B-1----:R-:W-:Y:S01]  /*13c0*/  BAR.SYNC.DEFER_BLOCKING 0x0 ;  /* 0x0000000000007b1d */ /* 0x002fe20000010000 */
[----:B------:R-:W-:-:S02]  /*13d0*/  LOP3.LUT R15, R13, 0x12, RZ, 0xfc, !PT ;  /* 0x000000120d0f7812 */ /* 0x000fc400078efcff */
[----:B------:R-:W-:Y:S02]  /*13e0*/  PLOP3.LUT P4, PT, PT, PT, UP1, 0x80, 0x8 ;  /* 0x000000000008781c */ /* 0x000fe40003f8f018 */
[----:B------:R-:W-:Y:S02]  /*13f0*/  ISETP.NE.AND P5, PT, R31, RZ, PT ;  /* 0x000000ff1f00720c */ /* 0x000fe40003fa5270 */
[----:B------:R-:W-:Y:S02]  /*1400*/  LOP3.LUT R56, RZ, R31, RZ, 0x33, !PT ;  /* 0x0000001fff387212 */ /* 0x000fe400078e33ff */
[----:B------:R-:W-:Y:S01]  /*1410*/  LOP3.LUT R51, R14, 0x1f, RZ, 0xc0, !PT ;  /* 0x0000001f0e337812 */ /* 0x000fe200078ec0ff */
[----:B------:R-:W1:Y:S02]  /*1420*/  FENCE.VIEW.ASYNC.S ;  /* 0x00000000000073c6 */ /* 0x000e640000000000 */
[----:B-1----:R1:W2:Y:S02]  /*1430*/  @!UP3 SYNCS.EXCH.64 URZ, [UR18], UR4 ;  /* 0x0000000412ffb5b2 */ /* 0x0022a40008000100 */
[----:B--2---:R-:W-:Y:S01]  /*1440*/  BAR.SYNC.DEFER_BLOCKING 0x0 ;  /* 0x0000000000007b1d */ /* 0x004fe20000010000 */
[----:B------:R-:W-:Y:S01]  /*1450*/  ISETP.LT.AND P4, PT, R15, UR12, P4 ;  /* 0x0000000c0f007c0c */ /* 0x000fe2000a781270 */
[----:B------:R-:W-:Y:S01]  /*1460*/  IMAD R47, R51, UR15, RZ ;  /* 0x0000000f332f7c24 */ /* 0x000fe2000f8e02ff */
[----:B------:R-:W-:-:S02]  /*1470*/  SEL R49, R56, R29, !P5 ;  /* 0x0000001d38317207 */ /* 0x000fc40006800000 */
[C---:B------:R-:W-:Y:S02]  /*1480*/  LOP3.LUT R29, R13.reuse, 0x14, RZ, 0xfc, !PT ;  /* 0x000000140d1d7812 */ /* 0x040fe400078efcff */
[C---:B------:R-:W-:Y:S02]  /*1490*/  SEL R52, R56.reuse, R27, !P5 ;  /* 0x0000001b38347207 */ /* 0x040fe40006800000 */
[----:B------:R-:W-:Y:S02]  /*14a0*/  PRMT R27, RZ, 0x7610, R27 ;  /* 0x00007610ff1b7816 */ /* 0x000fe4000000001b */
[----:B------:R-:W-:Y:S01]  /*14b0*/  LOP3.LUT R15, R13, 0x1a, RZ, 0xfc, !PT ;  /* 0x0000001a0d0f7812 */ /* 0x000fe200078efcff */
[----:B-1----:R-:W1:Y:S01]  /*14c0*/  LDCU UR4, c[0x0][0x3b0] ;  /* 0x00007600ff0477ac */ /* 0x002e620008000800 */
[----:B------:R-:W-:Y:S02]  /*14d0*/  SEL R53, R56, R53, !P5 ;  /* 0x0000003538357207 */ /* 0x000fe40006800000 */
[----:B------:R-:W-:-:S02]  /*14e0*/  PRMT R30, RZ, 0x7610, R30 ;  /* 0x00007610ff1e7816 */ /* 0x000fc4000000001e */
[----:B------:R-:W-:Y:S01]  /*14f0*/  SEL R56, R56, R37, !P5 ;  /* 0x0000002538387207 */ /* 0x000fe20006800000 */
[----:B------:R2:W3:Y:S01]  /*1500*/  @P3 LDG.E.U16 R28, desc[UR30][R42.64] ;  /* 0x0000001e2a1c3981 */ /* 0x0004e2000c1e1500 */
[----:B------:R-:W-:Y:S02]  /*1510*/  PLOP3.LUT P3, PT, PT, PT, UP1, 0x80, 0x8 ;  /* 0x000000000008781c */ /* 0x000fe40003f6f018 */
[----:B------:R-:W-:Y:S01]  /*1520*/  PRMT R32, RZ, 0x7610, R32 ;  /* 0x00007610ff207816 */ /* 0x000fe20000000020 */
[----:B------:R4:W5:Y:S01]  /*1530*/  @P2 LDG.E.U16 R27, desc[UR30][R38.64] ;  /* 0x0000001e261b2981 */ /* 0x000962000c1e1500 */
[----:B------:R-:W-:Y:S02]  /*1540*/  ISETP.LT.AND P3, PT, R29, UR12, P3 ;  /* 0x0000000c1d007c0c */ /* 0x000fe40009f61270 */
[----:B------:R-:W-:Y:S01]  /*1550*/  PRMT R29, RZ, 0x7610, R29 ;  /* 0x00007610ff1d7816 */ /* 0x000fe2000000001d */
[----:B------:R0:W5:Y:S01]  /*1560*/  @P1 LDG.E.U16 R30, desc[UR30][R34.64] ;  /* 0x0000001e221e1981 */ /* 0x000162000c1e1500 */
[----:B------:R-:W-:-:S02]  /*1570*/  LOP3.LUT R31, R13, 0x16, RZ, 0xfc, !PT ;  /* 0x000000160d1f7812 */ /* 0x000fc400078efcff */
[----:B--2---:R-:W-:Y:S01]  /*1580*/  PRMT R42, RZ, 0x7610, R42 ;  /* 0x00007610ff2a7816 */ /* 0x004fe2000000002a */
[----:B------:R-:W2:Y:S01]  /*1590*/  @P0 LDG.E.U16 R32, desc[UR30][R20.64] ;  /* 0x0000001e14200981 */ /* 0x000ea2000c1e1500 */
[----:B------:R-:W-:Y:S02]  /*15a0*/  LOP3.LUT R44, R13, 0x1c, RZ, 0xfc, !PT ;  /* 0x0000001c0d2c7812 */ /* 0x000fe400078efcff */
[----:B------:R-:W-:Y:S01]  /*15b0*/  LEA R55, P5, R47, UR10, 0x1 ;  /* 0x0000000a2f377c11 */ /* 0x000fe2000f8a08ff */
[----:B------:R-:W5:Y:S01]  /*15c0*/  @P4 LDG.E.U16 R29, desc[UR30][R18.64] ;  /* 0x0000001e121d4981 */ /* 0x000f62000c1e1500 */
[----:B------:R-:W-:Y:S02]  /*15d0*/  PLOP3.LUT P4, PT, PT, PT, UP1, 0x80, 0x8 ;  /* 0x000000000008781c */ /* 0x000fe40003f8f018 */
[----:B------:R-:W-:Y:S01]  /*15e0*/  LOP3.LUT R37, R13, 0x18, RZ, 0xfc, !PT ;  /* 0x000000180d257812 */ /* 0x000fe200078efcff */
[----:B------:R-:W5:Y:S01]  /*15f0*/  @P3 LDG.E.U16 R42, desc[UR30][R16.64] ;  /* 0x0000001e102a3981 */ /* 0x000f62000c1e1500 */
[----:B------:R-:W-:-:S02]  /*1600*/  PLOP3.LUT P2, PT, PT, PT, UP1, 0x80, 0x8 ;  /* 0x000000000008781c */ /* 0x000fc40003f4f018 */
[----:B------:R-:W-:Y:S02]  /*1610*/  ISETP.LT.AND P4, PT, R15, UR12, P4 ;  /* 0x0000000c0f007c0c */ /* 0x000fe4000a781270 */
[----:B------:R-:W-:Y:S02]  /*1620*/  ISETP.LT.AND P2, PT, R37, UR12, P2 ;  /* 0x0000000c25007c0c */ /* 0x000fe40009741270 */
[----:B------:R-:W-:Y:S02]  /*1630*/  PLOP3.LUT P1, PT, PT, PT, UP1, 0x80, 0x8 ;  /* 0x000000000008781c */ /* 0x000fe40003f2f018 */
[----:B------:R-:W-:Y:S02]  /*1640*/  PLOP3.LUT P3, PT, PT, PT, UP1, 0x80, 0x8 ;  /* 0x000000000008781c */ /* 0x000fe40003f6f018 */
[----:B----4-:R-:W-:Y:S02]  /*1650*/  PRMT R39, RZ, 0x7610, R39 ;  /* 0x00007610ff277816 */ /* 0x010fe40000000027 */
[----:B------:R-:W-:-:S02]  /*1660*/  ISETP.LT.AND P1, PT, R31, UR12, P1 ;  /* 0x0000000c1f007c0c */ /* 0x000fc40008f21270 */
[----:B------:R-:W-:Y:S02]  /*1670*/  ISETP.LT.AND P3, PT, R44, UR12, P3 ;  /* 0x0000000c2c007c0c */ /* 0x000fe40009f61270 */
[----:B------:R-:W-:Y:S01]  /*1680*/  LOP3.LUT R38, R13, 0x2, RZ, 0xfc, !PT ;  /* 0x000000020d267812 */ /* 0x000fe200078efcff */
[----:B------:R-:W4:Y:S01]  /*1690*/  @P4 LDG.E.U16 R39, desc[UR30][R4.64] ;  /* 0x0000001e04274981 */ /* 0x000f22000c1e1500 */
[----:B------:R-:W-:Y:S02]  /*16a0*/  PLOP3.LUT P0, PT, PT, PT, UP1, 0x80, 0x8 ;  /* 0x000000000008781c */ /* 0x000fe40003f0f018 */
[----:B0-----:R-:W-:Y:S02]  /*16b0*/  PRMT R34, RZ, 0x7610, R34 ;  /* 0x00007610ff227816 */ /* 0x001fe40000000022 */
[----:B------:R-:W-:Y:S02]  /*16c0*/  ISETP.LT.AND P0, PT, R38, UR12, P0 ;  /* 0x0000000c26007c0c */ /* 0x000fe40008701270 */
[----:B------:R-:W-:-:S02]  /*16d0*/  PLOP3.LUT P4, PT, PT, PT, UP1, 0x80, 0x8 ;  /* 0x000000000008781c */ /* 0x000fc40003f8f018 */
[----:B------:R-:W-:Y:S01]  /*16e0*/  PRMT R35, RZ, 0x7610, R35 ;  /* 0x00007610ff237816 */ /* 0x000fe20000000023 */
[----:B------:R0:W4:Y:S01]  /*16f0*/  @P2 LDG.E.U16 R34, desc[UR30][R6.64] ;  /* 0x0000001e06222981 */ /* 0x000122000c1e1500 */
[----:B------:R-:W-:Y:S02]  /*1700*/  PRMT R38, RZ, 0x7610, R38 ;  /* 0x00007610ff267816 */ /* 0x000fe40000000026 */
[----:B------:R-:W-:Y:S01]  /*1710*/  ISETP.LT.AND P4, PT, R13, UR12, P4 ;  /* 0x0000000c0d007c0c */ /* 0x000fe2000a781270 */
[----:B-1----:R-:W-:Y:S01]  /*1720*/  IMAD R52, R52, UR4, RZ ;  /* 0x0000000434347c24 */ /* 0x002fe2000f8e02ff */
[----:B------:R-:W5:Y:S01]  /*1730*/  @P1 LDG.E.U16 R35, desc[UR30][R10.64] ;  /* 0x0000001e0a231981 */ /* 0x000f62000c1e1500 */
[----:B------:R-:W-:Y:S01]  /*1740*/  LEA.HI.X.SX32 R47, R47, UR11, 0x1, P5 ;  /* 0x0000000b2f2f7c11 */ /* 0x000fe2000a8f0eff */
[----:B0-----:R-:W-:Y:S02]  /*1750*/  IMAD R6, R53, UR4, RZ ;  /* 0x0000000435067c24 */ /* 0x001fe4000f8e02ff */
[----:B------:R0:W5:Y:S01]  /*1760*/  @P3 LDG.E.U16 R38, desc[UR30][R8.64] ;  /* 0x0000001e08263981 */ /* 0x000162000c1e1500 */
[----:B------:R-:W-:-:S02]  /*1770*/  LOP3.LUT R18, R13, 0x4, RZ, 0xfc, !PT ;  /* 0x000000040d127812 */ /* 0x000fc400078efcff */
[----:B------:R-:W-:Y:S02]  /*1780*/  PLOP3.LUT P1, PT, PT, PT, UP1, 0x80, 0x8 ;  /* 0x000000000008781c */ /* 0x000fe40003f2f018 */
[----:B------:R-:W-:Y:S02]  /*1790*/  LEA R4, P3, R6, R55, 0x1 ;  /* 0x0000003706047211 */ /* 0x000fe400078608ff */
[----:B------:R-:W-:Y:S01]  /*17a0*/  PRMT R54, RZ, 0x7610, R54 ;  /* 0x00007610ff367816 */ /* 0x000fe20000000036 */
[----:B------:R-:W-:Y:S01]  /*17b0*/  IMAD.MOV.U32 R19, RZ, RZ, R41 ;  /* 0x000000ffff137224 */ /* 0x000fe200078e0029 */
[----:B------:R-:W-:Y:S01]  /*17c0*/  ISETP.LT.AND P1, PT, R18, UR12, P1 ;  /* 0x0000000c12007c0c */ /* 0x000fe20008f21270 */
[----:B0-----:R-:W-:Y:S01]  /*17d0*/  IMAD.MOV.U32 R8, RZ, RZ, R48 ;  /* 0x000000ffff087224 */ /* 0x001fe200078e0030 */
[----:B------:R-:W-:Y:S01]  /*17e0*/  LEA.HI.X.SX32 R5, R6, R47, 0x1, P3 ;  /* 0x0000002f06057211 */ /* 0x000fe200018f0eff */
[----:B------:R-:W-:Y:S01]  /*17f0*/  IMAD.MOV.U32 R9, RZ, RZ, R45 ;  /* 0x000000ffff097224 */ /* 0x000fe200078e002d */
[----:B------:R-:W-:Y:S01]  /*1800*/  PRMT R43, RZ, 0x7610, R43 ;  /* 0x00007610ff2b7816 */ /* 0x000fe2000000002b */
[----:B------:R-:W-:Y:S01]  /*1810*/  IMAD.MOV.U32 R18, RZ, RZ, R46 ;  /* 0x000000ffff127224 */ /* 0x000fe200078e002e */
[----:B------:R-:W-:Y:S01]  /*1820*/  LEA R6, P3, R52, R55, 0x1 ;  /* 0x0000003734067211 */ /* 0x000fe200078608ff */
[----:B------:R-:W-:Y:S01]  /*1830*/  IMAD R16, R49, UR4, RZ ;  /* 0x0000000431107c24 */ /* 0x000fe2000f8e02ff */
[----:B------:R-:W-:Y:S01]  /*1840*/  LOP3.LUT R10, R13, 0x6, RZ, 0xfc, !PT ;  /* 0x000000060d0a7812 */ /* 0x000fe200078efcff */
[----:B------:R-:W5:Y:S01]  /*1850*/  @P4 LDG.E.U16 R54, desc[UR30][R8.64] ;  /* 0x0000001e08364981 */ /* 0x000f62000c1e1500 */
[----:B------:R-:W-:-:S02]  /*1860*/  PLOP3.LUT P2, PT, PT, PT, UP1, 0x80, 0x8 ;  /* 0x000000000008781c */ /* 0x000fc40003f4f018 */
[----:B------:R-:W-:Y:S01]  /*1870*/  LEA.HI.X.SX32 R7, R52, R47, 0x1, P3 ;  /* 0x0000002f34077211 */ /* 0x000fe200018f0eff */
[----:B------:R-:W5:Y:S01]  /*1880*/  @P0 LDG.E.U16 R43, desc[UR30][R18.64] ;  /* 0x0000001e122b0981 */ /* 0x000f62000c1e1500 */
[----:B------:R-:W-:Y:S01]  /*1890*/  LEA.HI R17, R14, 0xe, RZ, 0x1a ;  /* 0x0000000e0e117811 */ /* 0x000fe200078fd0ff */
[----:B------:R-:W-:Y:S01]  /*18a0*/  IMAD R56, R56, UR4, RZ ;  /* 0x0000000438387c24 */ /* 0x000fe2000f8e02ff */
[----:B------:R-:W-:Y:S01]  /*18b0*/  PLOP3.LUT P4, PT, PT, PT, UP1, 0x80, 0x8 ;  /* 0x000000000008781c */ /* 0x000fe20003f8f018 */
[----:B------:R-:W-:Y:S01]  /*18c0*/  IMAD.MOV.U32 R20, RZ, RZ, R33 ;  /* 0x000000ffff147224 */ /* 0x000fe200078e0021 */
[----:B------:R-:W-:Y:S01]  /*18d0*/  PLOP3.LUT P3, PT, PT, PT, UP1, 0x80, 0x8 ;  /* 0x000000000008781c */ /* 0x000fe20003f6f018 */
[----:B------:R-:W-:Y:S01]  /*18e0*/  IMAD.MOV.U32 R21, RZ, RZ, R40 ;  /* 0x000000ffff157224 */ /* 0x000fe200078e0028 */
[----:B------:R-:W-:Y:S01]  /*18f0*/  ISETP.LT.AND P2, PT, R10, UR12, P2 ;  /* 0x0000000c0a007c0c */ /* 0x000fe20009741270 */
[----:B------:R-:W0:Y:S01]  /*1900*/  LDC R52, c[0x0][0x3a8] ;  /* 0x0000ea00ff347b82 */ /* 0x000e220000000800 */
[----:B------:R-:W-:-:S02]  /*1910*/  PLOP3.LUT P0, PT, PT, PT, UP1, 0x80, 0x8 ;  /* 0x000000000008781c */ /* 0x000fc40003f0f018 */
[----:B------:R-:W-:Y:S02]  /*1920*/  LEA R10, P5, R16, R55, 0x1 ;  /* 0x00000037100a7211 */ /* 0x000fe400078a08ff */
[----:B------:R-:W-:Y:S02]  /*1930*/  ISETP.LT.AND P4, PT, R17, UR12, P4 ;  /* 0x0000000c11007c0c */ /* 0x000fe4000a781270 */
[----:B------:R-:W-:Y:S02]  /*1940*/  ISETP.LT.AND P3, PT, R50, UR12, P3 ;  /* 0x0000000c32007c0c */ /* 0x000fe40009f61270 */
[----:B------:R-:W-:Y:S02]  /*1950*/  ISETP.LT.AND P0, PT, R51, UR12, P0 ;  /* 0x0000000c33007c0c */ /* 0x000fe40008701270 */
[----:B------:R-:W-:Y:S02]  /*1960*/  LEA.HI.X.SX32 R11, R16, R47, 0x1, P5 ;  /* 0x0000002f100b7211 */ /* 0x000fe400028f0eff */
[----:B------:R-:W-:-:S02]  /*1970*/  LEA R16, P5, R56, R55, 0x1 ;  /* 0x0000003738107211 */ /* 0x000fc400078a08ff */
[----:B------:R-:W-:Y:S02]  /*1980*/  PRMT R48, RZ, 0x7610, R48 ;  /* 0x00007610ff307816 */ /* 0x000fe40000000030 */
[----:B------:R-:W-:Y:S02]  /*1990*/  LEA.HI.X.SX32 R17, R56, R47, 0x1, P5 ;  /* 0x0000002f38117211 */ /* 0x000fe400028f0eff */
[----:B------:R-:W-:Y:S02]  /*19a0*/  PRMT R49, RZ, 0x7610, R49 ;  /* 0x00007610ff317816 */ /* 0x000fe40000000031 */
[----:B------:R-:W-:Y:S01]  /*19b0*/  PRMT R41, RZ, 0x7610, R41 ;  /* 0x00007610ff297816 */ /* 0x000fe20000000029 */
[----:B------:R-:W5:Y:S01]  /*19c0*/  @P1 LDG.E.U16 R48, desc[UR30][R20.64] ;  /* 0x0000001e14301981 */ /* 0x000f62000c1e1500 */
[----:B------:R-:W-:Y:S02]  /*19d0*/  PRMT R55, RZ, 0x7610, R55 ;  /* 0x00007610ff377816 */ /* 0x000fe40000000037 */
[----:B------:R-:W-:Y:S01]  /*19e0*/  PRMT R58, RZ, 0x7610, R58 ;  /* 0x00007610ff3a7816 */ /* 0x000fe2000000003a */
[----:B------:R-:W5:Y:S01]  /*19f0*/  @P2 LDG.E.U16 R49, desc[UR30][R22.64] ;  /* 0x0000001e16312981 */ /* 0x000f62000c1e1500 */
[----:B------:R-:W-:-:S02]  /*1a00*/  PRMT R56, RZ, 0x7610, R56 ;  /* 0x00007610ff387816 */ /* 0x000fc40000000038 */
[----:B------:R-:W-:Y:S01]  /*1a10*/  PRMT R53, RZ, 0x7610, R53 ;  /* 0x00007610ff357816 */ /* 0x000fe20000000035 */
[----:B------:R-:W5:Y:S01]  /*1a20*/  @P4 LDG.E.U16 R41, desc[UR30][R24.64] ;  /* 0x0000001e18294981 */ /* 0x000f62000c1e1500 */
[----:B------:R-:W-:-:S03]  /*1a30*/  PRMT R57, RZ, 0x7610, R57 ;  /* 0x00007610ff397816 */ /* 0x000fc60000000039 */
[----:B------:R-:W5:Y:S04]  /*1a40*/  @P3 LDG.E.U16 R55, desc[UR30][R2.64] ;  /* 0x0000001e02373981 */ /* 0x000f68000c1e1500 */
[----:B------:R-:W5:Y:S04]  /*1a50*/  @P0 LDG.E.U16 R58, desc[UR30][R4.64] ;  /* 0x0000001e043a0981 */ /* 0x000f68000c1e1500 */
[----:B------:R-:W5:Y:S04]  /*1a60*/  @P0 LDG.E.U16 R56, desc[UR30][R10.64] ;  /* 0x0000001e0a380981 */ /* 0x000f68000c1e1500 */
[----:B------:R-:W5:Y:S04]  /*1a70*/  @P0 LDG.E.U16 R53, desc[UR30][R6.64] ;  /* 0x0000001e06350981 */ /* 0x000f68000c1e1500 */
[----:B------:R-:W5:Y:S01]  /*1a80*/  @P0 LDG.E.U16 R57, desc[UR30][R16.64] ;  /* 0x0000001e10390981 */ /* 0x000f62000c1e1500 */
[----:B------:R-:W-:Y:S01]  /*1a90*/  SHF.R.S32.HI R33, RZ, 0x6, R14 ;  /* 0x00000006ff217819 */ /* 0x000fe2000001140e */
[----:B0-----:R-:W-:-:S03]  /*1aa0*/  IMAD R59, R13, R52, RZ ;  /* 0x000000340d3b7224 */ /* 0x001fc600078e02ff */
[----:B------:R-:W-:Y:S01]  /*1ab0*/  SGXT R33, R33, 0x1 ;  /* 0x000000012121781a */ /* 0x000fe20000000200 */
[----:B------:R-:W-:Y:S01]  /*1ac0*/  IMAD.SHL.U32 R45, R14, 0x2, RZ ;  /* 0x000000020e2d7824 */ /* 0x000fe200078e00ff */
[----:B------:R-:W-:-:S04]  /*1ad0*/  @!UP2 UIADD3 UR4, UPT, UPT, -UR6, 0x100000, URZ ;  /* 0x001000000604a890 */ /* 0x000fc8000fffe1ff */
[----:B------:R-:W-:Y:S02]  /*1ae0*/  @!UP2 USHF.L.U32 UR5, UR4, 0xb, URZ ;  /* 0x0000000b0405a899 */ /* 0x000fe400080006ff */
[----:B------:R-:W-:Y:S01]  /*1af0*/  @!UP2 USHF.L.U32 UR4, UR4, 0x1, URZ ;  /* 0x000000010404a899 */ /* 0x000fe200080006ff */
[C---:B------:R-:W-:Y:S01]  /*1b00*/  IMAD R59, R52.reuse, 0x2, R59 ;  /* 0x00000002343b7824 */ /* 0x040fe200078e023b */
[----:B------:R-:W-:Y:S01]  /*1b10*/  LOP3.LUT R40, R33, 0x90, RZ, 0xc0, !PT ;  /* 0x0000009021287812 */ /* 0x000fe200078ec0ff */
[----:B------:R-:W-:Y:S02]  /*1b20*/  VOTEU.ALL UP1, P6 ;  /* 0x0000000000ff7886 */ /* 0x000fe40003020000 */
[----:B------:R-:W-:Y:S01]  /*1b30*/  IMAD R59, R52, 0x2, R59 ;  /* 0x00000002343b7824 */ /* 0x000fe200078e023b */
[----:B------:R-:W-:-:S03]  /*1b40*/  LOP3.LUT R45, R40, 0x7e, R45, 0x78, !PT ;  /* 0x0000007e282d7812 */ /* 0x000fc600078e782d */
[C---:B------:R-:W-:Y:S01]  /*1b50*/  IMAD R59, R52.reuse, 0x2, R59 ;  /* 0x00000002343b7824 */ /* 0x040fe200078e023b */
[C---:B------:R-:W-:Y:S02]  /*1b60*/  LOP3.LUT R46, R45.reuse, 0x20, RZ, 0x3c, !PT ;  /* 0x000000202d2e7812 */ /* 0x040fe400078e3cff */
[C---:B------:R-:W-:Y:S01]  /*1b70*/  LOP3.LUT R47, R45.reuse, 0x40, RZ, 0x3c, !PT ;  /* 0x000000402d2f7812 */ /* 0x040fe200078e3cff */
[----:B------:R0:W1:Y:S01]  /*1b80*/  @!UP1 SYNCS.EXCH.64 URZ, [UR17+0x2808], UR4 ;  /* 0x0028080411ff95b2 */ /* 0x0000620008000100 */
[----:B------:R-:W-:Y:S01]  /*1b90*/  LOP3.LUT R50, R45, 0x60, RZ, 0x3c, !PT ;  /* 0x000000602d327812 */ /* 0x000fe200078e3cff */
[----:B------:R-:W-:Y:S01]  /*1ba0*/  IMAD R59, R52, 0x2, R59 ;  /* 0x00000002343b7824 */ /* 0x000fe200078e023b */
[----:B------:R-:W-:-:S04]  /*1bb0*/  SHF.R.S32.HI R33, RZ, 0x1f, R26 ;  /* 0x0000001fff217819 */ /* 0x000fc8000001141a */
[----:B------:R-:W-:Y:S02]  /*1bc0*/  SHF.L.U64.HI R33, R26, 0x1, R33 ;  /* 0x000000011a217819 */ /* 0x000fe40000010221 */
[----:B------:R-:W-:Y:S01]  /*1bd0*/  SHF.R.S32.HI R26, RZ, 0x1f, R59 ;  /* 0x0000001fff1a7819 */ /* 0x000fe2000001143b */
[----:B0-----:R-:W-:Y:S01]  /*1be0*/  USHF.R.S32.HI UR4, URZ, 0x1f, UR32 ;  /* 0x0000001fff047899 */ /* 0x001fe20008011420 */
[----:B------:R-:W-:-:S03]  /*1bf0*/  IMAD R31, R31, R52, RZ ;  /* 0x000000341f1f7224 */ /* 0x000fc600078e02ff */
[----:B------:R-:W-:Y:S01]  /*1c00*/  ULEA.HI UR4, UR4, UR32, URZ, 0x5 ;  /* 0x0000002004047291 */ /* 0x000fe2000f8f28ff */
[----:B------:R-:W-:-:S03]  /*1c10*/  IMAD R37, R37, R52, RZ ;  /* 0x0000003425257224 */ /* 0x000fc600078e02ff */
[----:B------:R-:W-:Y:S02]  /*1c20*/  USHF.R.S32.HI UR4, URZ, 0x5, UR4 ;  /* 0x00000005ff047899 */ /* 0x000fe40008011404 */
[----:B------:R-:W-:Y:S02]  /*1c30*/  UISETP.NE.U32.AND UP1, UPT, UR7, URZ, UPT ;  /* 0x000000ff0700728c */ /* 0x000fe4000bf25070 */
[----:B------:R-:W-:-:S04]  /*1c40*/  UISETP.LT.AND UP2, UPT, UR4, 0x1, UPT ;  /* 0x000000010400788c */ /* 0x000fc8000bf41270 */
[----:B------:R-:W-:Y:S02]  /*1c50*/  USEL UR4, UR4, 0x1, !UP2 ;  /* 0x0000000104047887 */ /* 0x000fe4000d000000 */
[----:B------:R-:W-:Y:S02]  /*1c60*/  UISETP.LT.OR UP2, UPT, UR32, 0x20, UP1 ;  /* 0x000000202000788c */ /* 0x000fe40008f41670 */
[----:B------:R-:W-:Y:S01]  /*1c70*/  UIADD3 UR7, UPT, UPT, UR4, -0x1, URZ ;  /* 0xffffffff04077890 */ /* 0x000fe2000fffe0ff */
[----:B------:R-:W-:Y:S01]  /*1c80*/  UMOV UR6, URZ ;  /* 0x000000ff00067c82 */ /* 0x000fe20008000000 */
[----:B------:R-:W-:Y:S02]  /*1c90*/  USHF.L.U32 UR15, UR15, 0x5, URZ ;  /* 0x000000050f0f7899 */ /* 0x000fe400080006ff */
[----:B------:R-:W-:Y:S01]  /*1ca0*/  UISETP.NE.U32.AND UP3, UPT, UR7, URZ, UPT ;  /* 0x000000ff0700728c */ /* 0x000fe2000bf65070 */
[----:B---3--:R-:W-:Y:S04]  /*1cb0*/  STS.U16 [R45+UR17+0x400], R28 ;  /* 0x0004001c2d007988 */ /* 0x008fe80008000411 */
[----:B--2---:R-:W-:Y:S04]  /*1cc0*/  STS.U16 [R45+UR17+0x800], R32 ;  /* 0x000800202d007988 */ /* 0x004fe80008000411 */
[----:B----4-:R0:W-:Y:S02]  /*1cd0*/  STS.U16 [R45+UR17+0xc00], R34 ;  /* 0x000c00222d007988 */ /* 0x0101e40008000411 */
[----:B0-----:R-:W-:-:S02]  /*1ce0*/  LEA R34, P0, R59, R36, 0x1 ;  /* 0x000000243b227211 */ /* 0x001fc400078008ff */
[----:B-----5:R-:W-:Y:S04]  /*1cf0*/  STS.U16 [R45+UR17], R54 ;  /* 0x000000362d007988 */ /* 0x020fe80008000411 */
[----:B------:R-:W-:Y:S04]  /*1d00*/  STS.U16 [R46+UR17+0x500], R27 ;  /* 0x0005001b2e007988 */ /* 0x000fe80008000411 */
[----:B------:R-:W-:Y:S04]  /*1d10*/  STS.U16 [R46+UR17+0x900], R29 ;  /* 0x0009001d2e007988 */ /* 0x000fe80008000411 */
[----:B------:R0:W-:Y:S04]  /*1d20*/  STS.U16 [R46+UR17+0xd00], R39 ;  /* 0x000d00272e007988 */ /* 0x0001e80008000411 */
[----:B------:R2:W-:Y:S04]  /*1d30*/  STS.U16 [R46+UR17+0x100], R43 ;  /* 0x0001002b2e007988 */ /* 0x0005e80008000411 */
[----:B------:R-:W-:Y:S01]  /*1d40*/  STS.U16 [R47+UR17+0x600], R30 ;  /* 0x0006001e2f007988 */ /* 0x000fe20008000411 */
[----:B0-----:R-:W-:-:S03]  /*1d50*/  IMAD R39, R52, 0x2, R59 ;  /* 0x0000000234277824 */ /* 0x001fc600078e023b */
[----:B------:R-:W-:Y:S04]  /*1d60*/  STS.U16 [R47+UR17+0xa00], R42 ;  /* 0x000a002a2f007988 */ /* 0x000fe80008000411 */
[----:B------:R-:W-:Y:S04]  /*1d70*/  STS.U16 [R47+UR17+0xe00], R38 ;  /* 0x000e00262f007988 */ /* 0x000fe80008000411 */
[----:B------:R-:W-:Y:S04]  /*1d80*/  STS.U16 [R47+UR17+0x200], R48 ;  /* 0x000200302f007988 */ /* 0x000fe80008000411 */
[----:B------:R0:W-:Y:S04]  /*1d90*/  STS.U16 [R50+UR17+0xb00], R35 ;  /* 0x000b002332007988 */ /* 0x0001e80008000411 */
[----:B------:R3:W-:Y:S04]  /*1da0*/  STS.U16 [R50+UR17+0x300], R49 ;  /* 0x0003003132007988 */ /* 0x0007e80008000411 */
[----:B------:R4:W-:Y:S04]  /*1db0*/  STS.U16 [R50+UR17+0x700], R41 ;  /* 0x0007002932007988 */ /* 0x0009e80008000411 */
[----:B------:R-:W-:Y:S04]  /*1dc0*/  STS.U16 [R50+UR17+0xf00], R55 ;  /* 0x000f003732007988 */ /* 0x000fe80008000411 */
[----:B------:R-:W-:Y:S04]  /*1dd0*/  STS.U16 [R45+UR17+0x2000], R58 ;  /* 0x0020003a2d007988 */ /* 0x000fe80008000411 */
[----:B------:R-:W-:Y:S01]  /*1de0*/  STS.U16 [R45+UR17+0x2200], R56 ;  /* 0x002200382d007988 */ /* 0x000fe20008000411 */
[----:B------:R-:W-:-:S03]  /*1df0*/  IMAD R27, R52, 0x2, R39 ;  /* 0x00000002341b7824 */ /* 0x000fc600078e0227 */
[----:B------:R5:W-:Y:S04]  /*1e00*/  STS.U16 [R46+UR17+0x2100], R53 ;  /* 0x002100352e007988 */ /* 0x000be80008000411 */
[----:B------:R4:W-:Y:S01]  /*1e10*/  STS.U16 [R46+UR17+0x2300], R57 ;  /* 0x002300392e007988 */ /* 0x0009e20008000411 */
[----:B-1----:R1:W-:Y:S06]  /*1e20*/  MEMBAR.ALL.CTA ;  /* 0x0000000000007992 */ /* 0x0023ec0000008000 */
[----:B-1----:R-:W1:Y:S01]  /*1e30*/  FENCE.VIEW.ASYNC.S ;  /* 0x00000000000073c6 */ /* 0x002e620000000000 */
[----:B--2---:R-:W-:Y:S01]  /*1e40*/  IMAD R43, R52, 0x4, R27 ;  /* 0x00000004342b7824 */ /* 0x004fe200078e021b */
[----:B0-----:R-:W-:-:S02]  /*1e50*/  LEA.HI.X R35, R59, R33, R26, 0x1, P0 ;  /* 0x000000213b237211 */ /* 0x001fc400000f0c1a */
[----:B------:R-:W-:Y:S01]  /*1e60*/  SHF.R.S32.HI R26, RZ, 0x1f, R27 ;  /* 0x0000001fff1a7819 */ /* 0x000fe2000001141b */
[C---:B---3--:R-:W-:Y:S01]  /*1e70*/  IMAD R49, R52.reuse, 0x2, R43 ;  /* 0x0000000234317824 */ /* 0x048fe200078e022b */
[----:B-1----:R-:W-:Y:S01]  /*1e80*/  BAR.SYNC.DEFER_BLOCKING 0x0 ;  /* 0x0000000000007b1d */ /* 0x002fe20000010000 */
[-C--:B------:R-:W-:Y:S02]  /*1e90*/  LEA R40, P0, R27, R36.reuse, 0x1 ;  /* 0x000000241b287211 */ /* 0x080fe400078008ff */
[----:B------:R-:W-:Y:S02]  /*1ea0*/  SHF.R.S32.HI R28, RZ, 0x1f, R39 ;  /* 0x0000001fff1c7819 */ /* 0x000fe40000011427 */
[----:B------:R-:W-:Y:S02]  /*1eb0*/  LEA R32, P1, R39, R36, 0x1 ;  /* 0x0000002427207211 */ /* 0x000fe400078208ff */
[-C--:B----4-:R-:W-:Y:S01]  /*1ec0*/  LEA.HI.X R41, R27, R33.reuse, R26, 0x1, P0 ;  /* 0x000000211b297211 */ /* 0x090fe200000f0c1a */
[----:B-----5:R-:W-:Y:S01]  /*1ed0*/  IMAD R53, R52, 0x2, R49 ;  /* 0x0000000234357824 */ /* 0x020fe200078e0231 */
[----:B------:R-:W-:-:S02]  /*1ee0*/  LEA.HI.X R39, R39, R33, R28, 0x1, P1 ;  /* 0x0000002127277211 */ /* 0x000fc400008f0c1c */
[----:B------:R-:W-:Y:S02]  /*1ef0*/  SHF.R.S32.HI R26, RZ, 0x1f, R49 ;  /* 0x0000001fff1a7819 */ /* 0x000fe40000011431 */
[-C--:B------:R-:W-:Y:S02]  /*1f00*/  LEA R48, P0, R49, R36.reuse, 0x1 ;  /* 0x0000002431307211 */ /* 0x080fe400078008ff */
[----:B------:R-:W-:Y:S02]  /*1f10*/  SHF.R.S32.HI R28, RZ, 0x1f, R43 ;  /* 0x0000001fff1c7819 */ /* 0x000fe4000001142b */
[----:B------:R-:W-:Y:S02]  /*1f20*/  LEA R42, P1, R43, R36, 0x1 ;  /* 0x000000242b2a7211 */ /* 0x000fe400078208ff */
[-C--:B------:R-:W-:Y:S01]  /*1f30*/  LEA.HI.X R49, R49, R33.reuse, R26, 0x1, P0 ;  /* 0x0000002131317211 */ /* 0x080fe200000f0c1a */
[----:B------:R-:W-:Y:S01]  /*1f40*/  IMAD R26, R15, R52, RZ ;  /* 0x000000340f1a7224 */ /* 0x000fe200078e02ff */
[----:B------:R-:W-:-:S02]  /*1f50*/  LEA.HI.X R43, R43, R33, R28, 0x1, P1 ;  /* 0x000000212b2b7211 */ /* 0x000fc400008f0c1c */
[----:B------:R-:W-:Y:S02]  /*1f60*/  SHF.R.S32.HI R28, RZ, 0x1f, R53 ;  /* 0x0000001fff1c7819 */ /* 0x000fe40000011435 */
[----:B------:R-:W-:Y:S01]  /*1f70*/  LEA R38, P1, R53, R36, 0x1 ;  /* 0x0000002435267211 */ /* 0x000fe200078208ff */
[C---:B------:R-:W-:Y:S02]  /*1f80*/  IMAD.SHL.U32 R27, R31.reuse, 0x2, RZ ;  /* 0x000000021f1b7824 */ /* 0x040fe400078e00ff */
[----:B------:R-:W-:Y:S01]  /*1f90*/  IMAD.HI R54, R31, 0x2, RZ ;  /* 0x000000021f367827 */ /* 0x000fe200078e02ff */
[----:B------:R-:W-:-:S03]  /*1fa0*/  LEA.HI.X R53, R53, R33, R28, 0x1, P1 ;  /* 0x0000002135357211 */ /* 0x000fc600008f0c1c */
[----:B------:R-:W-:Y:S02]  /*1fb0*/  IMAD.SHL.U32 R31, R26, 0x2, RZ ;  /* 0x000000021a1f7824 */ /* 0x000fe400078e00ff */
[----:B------:R-:W-:Y:S02]  /*1fc0*/  IMAD R28, R44, R52, RZ ;  /* 0x000000342c1c7224 */ /* 0x000fe400078e02ff */
[----:B------:R-:W-:Y:S01]  /*1fd0*/  IMAD.HI R58, R26, 0x2, RZ ;  /* 0x000000021a3a7827 */ /* 0x000fe200078e02ff */
[--C-:B------:R-:W-:Y:S02]  /*1fe0*/  IADD3 R30, P0, P1, R31, UR8, R36.reuse ;  /* 0x000000081f1e7c10 */ /* 0x100fe4000f91e024 */
[----:B------:R-:W-:Y:S01]  /*1ff0*/  IADD3 R26, P4, P5, R27, UR8, R36 ;  /* 0x000000081b1a7c10 */ /* 0x000fe2000fd9e024 */
[C---:B------:R-:W-:Y:S02]  /*2000*/  IMAD.SHL.U32 R29, R37.reuse, 0x2, RZ ;  /* 0x00000002251d7824 */ /* 0x040fe400078e00ff */
[----:B------:R-:W-:Y:S01]  /*2010*/  IMAD.HI R56, R37, 0x2, RZ ;  /* 0x0000000225387827 */ /* 0x000fe200078e02ff */
[----:B------:R-:W-:-:S03]  /*2020*/  IADD3.X R31, PT, PT, R58, UR9, R33, P0, P1 ;  /* 0x000000093a1f7c10 */ /* 0x000fc600087e2421 */
[----:B------:R-:W-:Y:S01]  /*2030*/  IMAD.SHL.U32 R37, R28, 0x2, RZ ;  /* 0x000000021c257824 */ /* 0x000fe200078e00ff */
[----:B------:R-:W-:Y:S01]  /*2040*/  IADD3.X R27, PT, PT, R54, UR9, R33, P4, P5 ;  /* 0x00000009361b7c10 */ /* 0x000fe2000a7ea421 */
[----:B------:R-:W-:Y:S01]  /*2050*/  IMAD.HI R60, R28, 0x2, RZ ;  /* 0x000000021c3c7827 */ /* 0x000fe200078e02ff */
[--C-:B------:R-:W-:Y:S02]  /*2060*/  IADD3 R28, P2, P3, R29, UR8, R36.reuse ;  /* 0x000000081d1c7c10 */ /* 0x100fe4000fb5e024 */
[----:B------:R-:W-:Y:S02]  /*2070*/  IADD3 R34, P0, PT, R34, UR8, RZ ;  /* 0x0000000822227c10 */ /* 0x000fe4000ff1e0ff */
[----:B------:R-:W-:Y:S02]  /*2080*/  IADD3 R36, P4, P5, R37, UR8, R36 ;  /* 0x0000000825247c10 */ /* 0x000fe4000fd9e024 */
[----:B------:R-:W-:Y:S02]  /*2090*/  IADD3 R32, P1, PT, R32, UR8, RZ ;  /* 0x0000000820207c10 */ /* 0x000fe4000ff3e0ff */
[----:B------:R-:W-:-:S02]  /*20a0*/  IADD3.X R35, PT, PT, R35, UR9, RZ, P0, !PT ;  /* 0x0000000923237c10 */ /* 0x000fc400087fe4ff */
[--C-:B------:R-:W-:Y:S02]  /*20b0*/  IADD3.X R29, PT, PT, R56, UR9, R33.reuse, P2, P3 ;  /* 0x00000009381d7c10 */ /* 0x100fe400097e6421 */
[----:B------:R-:W-:Y:S02]  /*20c0*/  IADD3.X R37, PT, PT, R60, UR9, R33, P4, P5 ;  /* 0x000000093c257c10 */ /* 0x000fe4000a7ea421 */
[----:B------:R-:W-:Y:S02]  /*20d0*/  IADD3 R38, P0, PT, R38, UR8, RZ ;  /* 0x0000000826267c10 */ /* 0x000fe4000ff1e0ff */
[----:B------:R-:W-:Y:S02]  /*20e0*/  IADD3 R40, P2, PT, R40, UR8, RZ ;  /* 0x0000000828287c10 */ /* 0x000fe4000ff5e0ff */
[----:B------:R-:W-:Y:S02]  /*20f0*/  IADD3 R42, P3, PT, R42, UR8, RZ ;  /* 0x000000082a2a7c10 */ /* 0x000fe4000ff7e0ff */
[----:B------:R-:W-:-:S02]  /*2100*/  IADD3 R48, P4, PT, R48, UR8, RZ ;  /* 0x0000000830307c10 */ /* 0x000fc4000ff9e0ff */
[----:B------:R-:W-:Y:S02]  /*2110*/  IADD3.X R33, PT, PT, R39, UR9, RZ, P1, !PT ;  /* 0x0000000927217c10 */ /* 0x000fe40008ffe4ff */
[----:B------:R-:W-:Y:S01]  /*2120*/  IADD3.X R39, PT, PT, R53, UR9, RZ, P0, !PT ;  /* 0x0000000935277c10 */ /* 0x000fe200087fe4ff */
[----:B------:R-:W-:Y:S01]  /*2130*/  IMAD.SHL.U32 R53, R52, 0x20, RZ ;  /* 0x0000002034357824 */ /* 0x000fe200078e00ff */
[----:B------:R-:W-:Y:S02]  /*2140*/  IADD3.X R41, PT, PT, R41, UR9, RZ, P2, !PT ;  /* 0x0000000929297c10 */ /* 0x000fe400097fe4ff */
[----:B------:R-:W-:Y:S02]  /*2150*/  IADD3.X R43, PT, PT, R43, UR9, RZ, P3, !PT ;  /* 0x000000092b2b7c10 */ /* 0x000fe40009ffe4ff */
[----:B------:R-:W-:Y:S01]  /*2160*/  IADD3.X R49, PT, PT, R49, UR9, RZ, P4, !PT ;  /* 0x0000000931317c10 */ /* 0x000fe2000a7fe4ff */
[----:B------:R-:W-:Y:S06]  /*2170*/  BRA.U UP2, `(.L_x_6) ;  /* 0x0000000102687547 */ /* 0x000fec000b800000 */
[----:B------:R-:W-:Y:S02]  /*2180*/  UIADD3 UR4, UPT, UPT, UR17, 0x2000, URZ ;  /* 0x0000200011047890 */ /* 0x000fe4000fffe0ff */
[----:B------:R-:W-:Y:S02]  /*2190*/  USHF.R.U32.HI UR8, URZ, 0x4, UR17 ;  /* 0x00000004ff087899 */ /* 0x000fe40008011611 */
[----:B------:R-:W-:Y:S02]  /*21a0*/  USHF.R.U32.HI UR4, URZ, 0x4, UR4 ;  /* 0x00000004ff047899 */ /* 0x000fe40008011604 */
[----:B------:R-:W-:Y:S02]  /*21b0*/  USGXT.U32 UR8, UR8, 0xe ;  /* 0x0000000e0808789a */ /* 0x000fe40008000000 */
[----:B------:R-:W-:Y:S01]  /*21c0*/  USGXT.U32 UR10, UR4, 0xe ;  /* 0x0000000e040a789a */ /* 0x000fe20008000000 */
[----:B------:R-:W-:Y:S01]  /*21d0*/  UMOV UR20, 0x80 ;  /* 0x0000008000147882 */ /* 0x000fe20000000000 */
[----:B------:R-:W-:Y:S01]  /*21e0*/  UMOV UR21, 0x40004040 ;  /* 0x4000404000157882 */ /* 0x000fe20000000000 */
[----:B------:R-:W-:Y:S01]  /*21f0*/  UMOV UR22, 0xfffffffe ;  /* 0xfffffffe00167882 */ /* 0x000fe20000000000 */
[----:B------:R-:W-:Y:S01]  /*2200*/  UMOV UR23, 0x7fffbfdf ;  /* 0x7fffbfdf00177882 */ /* 0x000fe20000000000 */
[----:B------:R-:W-:Y:S01]  /*2210*/  UMOV UR9, URZ ;  /* 0x000000ff00097c82 */ /* 0x000fe20008000000 */
[----:B------:R-:W-:Y:S01]  /*2220*/  UMOV UR11, URZ ;  /* 0x000000ff000b7c82 */ /* 0x000fe20008000000 */
[----:B------:R-:W-:-:S02]  /*2230*/  UIADD3.64 UR20, UPT, UPT, UR8, UR20, URZ ;  /* 0x0000001408147297 */ /* 0x000fc4000fffe0ff */
[----:B------:R-:W-:Y:S01]  /*2240*/  UIADD3.64 UR22, UPT, UPT, UR10, -UR22, URZ ;  /* 0x800000160a167297 */ /* 0x000fe2000fffe0ff */
[----:B------:R-:W-:Y:S01]  /*2250*/  UMOV UR24, 0x0 ;  /* 0x0000000000187882 */ /* 0x000fe20000000000 */
[----:B------:R-:W-:Y:S01]  /*2260*/  UMOV UR25, 0x4048490 ;  /* 0x0404849000197882 */ /* 0x000fe20000000000 */
[----:B------:R-:W-:Y:S01]  /*2270*/  UMOV UR4, UR18 ;  /* 0x0000001200047c82 */ /* 0x000fe20008000000 */
[----:B------:R-:W-:Y:S01]  /*2280*/  UMOV UR5, URZ ;  /* 0x000000ff00057c82 */ /* 0x000fe20008000000 */
[----:B------:R-:W-:Y:S01]  /*2290*/  UMOV UR9, 0x40004040 ;  /* 0x4000404000097882 */ /* 0x000fe20000000000 */
[----:B------:R-:W-:Y:S01]  /*22a0*/  UMOV UR11, 0x80004020 ;  /* 0x80004020000b7882 */ /* 0x000fe20000000000 */
[----:B------:R-:W-:Y:S01]  /*22b0*/  UMOV UR26, 0x0 ;  /* 0x00000000001a7882 */ /* 0x000fe20000000000 */
[----:B------:R-:W-:Y:S01]  /*22c0*/  UMOV UR27, 0x4048490 ;  /* 0x04048490001b7882 */ /* 0x000fe20000000000 */
[----:B------:R-:W-:Y:S01]  /*22d0*/  UMOV UR4, UR4 ;  /* 0x0000000400047c82 */ /* 0x000fe20008000000 */
[----:B------:R0:W-:Y:S01]  /*22e0*/  UTCHMMA gdesc[UR8], gdesc[UR10], tmem[UR13], tmem[UR24], idesc[UR25], !UPT ;  /* 0x00ff180a080075ea */ /* 0x0001e2000f80000d */
[----:B------:R0:W-:Y:S01]  /*22f0*/  UTCHMMA gdesc[UR20], gdesc[UR22], tmem[UR13], tmem[UR26], idesc[UR27], UPT ;  /* 0x00ff1a16140075ea */ /* 0x0001e2000b80000d */
[----:B------:R0:W-:Y:S01]  /*2300*/  UTCBAR [UR4], URZ ;  /* 0x000000ff040073e9 */ /* 0x0001e200080000ff */
[----:B------:R-:W-:Y:S01]  /*2310*/  NOP ;  /* 0x0000000000007918 */ /* 0x000fe20000000000 */
.L_x_6:
[----:B------:R-:W-:Y:S05]  /*2320*/  BRA.U !UP3, `(.L_x_7) ;  /* 0x000000090b9c7547 */ /* 0x000fea000b800000 */
[----:B0-----:R-:W-:Y:S02]  /*2330*/  UIADD3 UR4, UPT, UPT, UR17, 0x1000, URZ ;  /* 0x0000100011047890 */ /* 0x001fe4000fffe0ff */
        /* <DEDUP_REMOVED lines=11> */
[----:B------:R-:W-:-:S02]  /*23f0*/  UIADD3 UR19, UPT, UPT, UR12, -0x20, URZ ;  /* 0xffffffe00c137890 */ /* 0x000fc4000fffe0ff */
[----:B------:R-:W-:Y:S01]  /*2400*/  UIADD3.64 UR20, UPT, UPT, UR8, UR20, URZ ;  /* 0x0000001408147297 */ /* 0x000fe2000fffe0ff */
[----:B------:R-:W-:Y:S01]  /*2410*/  UMOV UR12, UR7 ;  /* 0x00000007000c7c82 */ /* 0x000fe20008000000 */
[----:B------:R-:W-:Y:S01]  /*2420*/  UIADD3.64 UR22, UPT, UPT, UR10, -UR22, URZ ;  /* 0x800000160a167297 */ /* 0x000fe2000fffe0ff */
[----:B------:R-:W-:Y:S01]  /*2430*/  UMOV UR5, 0x1 ;  /* 0x0000000100057882 */ /* 0x000fe20000000000 */
[----:B------:R-:W-:-:S10]  /*2440*/  UMOV UR4, URZ ;  /* 0x000000ff00047c82 */ /* 0x000fd40008000000 */
.L_x_10:
[----:B------:R-:W-:Y:S01]  /*2450*/  USHF.L.U32 UR6, UR6, 0x1f, URZ ;  /* 0x0000001f06067899 */ /* 0x000fe200080006ff */
[----:B0-----:R-:W-:Y:S01]  /*2460*/  LOP3.LUT R54, R13, 0x2, RZ, 0xfc, !PT ;  /* 0x000000020d367812 */ /* 0x001fe200078efcff */
[----:B------:R-:W-:Y:S01]  /*2470*/  IMAD.WIDE R8, R53, 0x2, R8 ;  /* 0x0000000235087825 */ /* 0x000fe200078e0208 */
[C---:B------:R-:W-:Y:S02]  /*2480*/  LOP3.LUT R52, R13.reuse, 0x8, RZ, 0xfc, !PT ;  /* 0x000000080d347812 */ /* 0x040fe400078efcff */
[----:B------:R-:W-:Y:S01]  /*2490*/  ISETP.GE.AND P0, PT, R54, UR19, PT ;  /* 0x0000001336007c0c */ /* 0x000fe2000bf06270 */
[----:B------:R-:W-:Y:S01]  /*24a0*/  IMAD.U32 R57, RZ, RZ, UR6 ;  /* 0x00000006ff397e24 */ /* 0x000fe2000f8e00ff */
[C---:B------:R-:W-:Y:S02]  /*24b0*/  LOP3.LUT R54, R13.reuse, 0xa, RZ, 0xfc, !PT ;  /* 0x0000000a0d367812 */ /* 0x040fe400078efcff */
[C---:B------:R-:W-:Y:S01]  /*24c0*/  LOP3.LUT R55, R13.reuse, 0x10, RZ, 0xfc, !PT ;  /* 0x000000100d377812 */ /* 0x040fe200078efcff */
[----:B------:R-:W0:Y:S01]  /*24d0*/  SYNCS.PHASECHK.TRANS64.TRYWAIT P6, [UR18], R57 ;  /* 0x00000039ff0075a7 */ /* 0x000e2200080c1112 */
[----:B------:R-:W-:-:S02]  /*24e0*/  LOP3.LUT R56, R13, 0x12, RZ, 0xfc, !PT ;  /* 0x000000120d387812 */ /* 0x000fc400078efcff */
[----:B------:R-:W-:Y:S02]  /*24f0*/  ISETP.GE.AND P1, PT, R52, UR19, PT ;  /* 0x0000001334007c0c */ /* 0x000fe4000bf26270 */
[----:B------:R-:W-:Y:S02]  /*2500*/  ISETP.GE.AND P2, PT, R54, UR19, PT ;  /* 0x0000001336007c0c */ /* 0x000fe4000bf46270 */
[----:B------:R-:W-:Y:S02]  /*2510*/  ISETP.GE.AND P3, PT, R55, UR19, PT ;  /* 0x0000001337007c0c */ /* 0x000fe4000bf66270 */
[----:B------:R-:W-:Y:S02]  /*2520*/  ISETP.GE.AND P4, PT, R56, UR19, PT ;  /* 0x0000001338007c0c */ /* 0x000fe4000bf86270 */
[C---:B------:R-:W-:Y:S02]  /*2530*/  ISETP.GE.AND P5, PT, R13.reuse, UR19, PT ;  /* 0x000000130d007c0c */ /* 0x040fe4000bfa6270 */
[----:B------:R-:W-:-:S02]  /*2540*/  LOP3.LUT R52, R13, 0x18, RZ, 0xfc, !PT ;  /* 0x000000180d347812 */ /* 0x000fc400078efcff */
[----:B------:R-:W-:Y:S01]  /*2550*/  PRMT R60, RZ, 0x7610, R60 ;  /* 0x00007610ff3c7816 */ /* 0x000fe2000000003c */
[----:B0-----:R-:W-:Y:S08]  /*2560*/  @!P6 BRA `(.L_x_8) ;  /* 0x00000010004ce947 */ /* 0x001ff00003800000 */
.L_x_16:
[----:B------:R-:W-:Y:S01]  /*2570*/  PRMT R62, RZ, 0x7610, R62 ;  /* 0x00007610ff3e7816 */ /* 0x000fe2000000003e */
[C---:B------:R-:W-:Y:S01]  /*2580*/  IMAD.WIDE R34, R53.reuse, 0x2, R34 ;  /* 0x0000000235227825 */ /* 0x040fe200078e0222 */
[----:B------:R-:W-:Y:S01]  /*2590*/  PRMT R64, RZ, 0x7610, R64 ;  /* 0x00007610ff407816 */ /* 0x000fe20000000040 */
[----:B------:R-:W2:Y:S02]  /*25a0*/  @!P5 LDG.E.U16 R60, desc[UR30][R8.64] ;  /* 0x0000001e083cd981 */ /* 0x000ea4000c1e1500 */
[----:B------:R-:W-:Y:S01]  /*25b0*/  IMAD.WIDE R42, R53, 0x2, R42 ;  /* 0x00000002352a7825 */ /* 0x000fe200078e022a */
[----:B------:R-:W-:Y:S01]  /*25c0*/  LOP3.LUT R54, R13, 0x4, RZ, 0xfc, !PT ;  /* 0x000000040d367812 */ /* 0x000fe200078efcff */
[----:B------:R-:W3:Y:S01]  /*25d0*/  @!P1 LDG.E.U16 R62, desc[UR30][R34.64] ;  /* 0x0000001e223e9981 */ /* 0x000ee2000c1e1500 */
[----:B------:R-:W-:Y:S01]  /*25e0*/  PRMT R69, RZ, 0x7610, R69 ;  /* 0x00007610ff457816 */ /* 0x000fe20000000045 */
[----:B------:R-:W-:Y:S01]  /*25f0*/  IMAD.U32 R55, RZ, RZ, UR15 ;  /* 0x0000000fff377e24 */ /* 0x000fe2000f8e00ff */
[----:B------:R-:W-:Y:S01]  /*2600*/  PRMT R67, RZ, 0x7610, R67 ;  /* 0x00007610ff437816 */ /* 0x000fe20000000043 */
[----:B------:R-:W4:Y:S01]  /*2610*/  @!P3 LDG.E.U16 R64, desc[UR30][R42.64] ;  /* 0x0000001e2a40b981 */ /* 0x000f22000c1e1500 */
[----:B------:R-:W-:Y:S01]  /*2620*/  IMAD.WIDE R48, R53, 0x2, R48 ;  /* 0x0000000235307825 */ /* 0x000fe200078e0230 */
[----:B------:R-:W-:-:S02]  /*2630*/  ISETP.GE.AND P5, PT, R52, UR19, PT ;  /* 0x0000001334007c0c */ /* 0x000fc4000bfa6270 */
[----:B------:R-:W-:Y:S01]  /*2640*/  LOP3.LUT R52, R13, 0x6, RZ, 0xfc, !PT ;  /* 0x000000060d347812 */ /* 0x000fe200078efcff */
[----:B------:R-:W-:Y:S01]  /*2650*/  IMAD.WIDE R18, R53, 0x2, R18 ;  /* 0x0000000235127825 */ /* 0x000fe200078e0212 */
[----:B------:R-:W-:Y:S01]  /*2660*/  ISETP.GE.AND P3, PT, R54, UR19, PT ;  /* 0x0000001336007c0c */ /* 0x000fe2000bf66270 */
[----:B------:R-:W5:Y:S01]  /*2670*/  @!P4 LDG.E.U16 R69, desc[UR30][R48.64] ;  /* 0x0000001e3045c981 */ /* 0x000f62000c1e1500 */
[----:B------:R-:W-:Y:S01]  /*2680*/  LOP3.LUT R54, R13, 0xc, RZ, 0xfc, !PT ;  /* 0x0000000c0d367812 */ /* 0x000fe200078efcff */
[C---:B------:R-:W-:Y:S01]  /*2690*/  IMAD.WIDE R16, R55.reuse, 0x2, R16 ;  /* 0x0000000237107825 */ /* 0x040fe200078e0210 */
[----:B------:R-:W-:Y:S01]  /*26a0*/  PRMT R65, RZ, 0x7610, R65 ;  /* 0x00007610ff417816 */ /* 0x000fe20000000041 */
[----:B------:R-:W5:Y:S01]  /*26b0*/  @!P0 LDG.E.U16 R67, desc[UR30][R18.64] ;  /* 0x0000001e12438981 */ /* 0x000f62000c1e1500 */
[----:B------:R-:W-:Y:S01]  /*26c0*/  PRMT R66, RZ, 0x7610, R66 ;  /* 0x00007610ff427816 */ /* 0x000fe20000000042 */
[----:B------:R-:W-:Y:S01]  /*26d0*/  IMAD.WIDE R6, R55, 0x2, R6 ;  /* 0x0000000237067825 */ /* 0x000fe200078e0206 */
[----:B------:R-:W-:-:S02]  /*26e0*/  LEA.HI R55, R14, 0xe, RZ, 0x1a ;  /* 0x0000000e0e377811 */ /* 0x000fc400078fd0ff */
[----:B------:R-:W-:Y:S01]  /*26f0*/  ISETP.GE.AND P4, PT, R52, UR19, PT ;  /* 0x0000001334007c0c */ /* 0x000fe2000bf86270 */
[----:B------:R-:W-:Y:S01]  /*2700*/  IMAD.WIDE R32, R53, 0x2, R32 ;  /* 0x0000000235207825 */ /* 0x000fe200078e0220 */
[----:B------:R-:W-:Y:S02]  /*2710*/  ISETP.GE.AND P0, PT, R54, UR19, PT ;  /* 0x0000001336007c0c */ /* 0x000fe4000bf06270 */
[----:B------:R-:W-:Y:S01]  /*2720*/  LOP3.LUT R52, R13, 0x14, RZ, 0xfc, !PT ;  /* 0x000000140d347812 */ /* 0x000fe200078efcff */
[----:B------:R-:W-:Y:S01]  /*2730*/  IMAD.WIDE R28, R53, 0x2, R28 ;  /* 0x00000002351c7825 */ /* 0x000fe200078e021c */
[----:B------:R-:W-:Y:S01]  /*2740*/  ISETP.GE.AND P1, PT, R55, UR19, PT ;  /* 0x0000001337007c0c */ /* 0x000fe2000bf26270 */
[----:B------:R-:W5:Y:S01]  /*2750*/  @!P2 LDG.E.U16 R65, desc[UR30][R32.64] ;  /* 0x0000001e2041a981 */ /* 0x000f62000c1e1500 */
[----:B------:R-:W-:Y:S01]  /*2760*/  PRMT R58, RZ, 0x7610, R58 ;  /* 0x00007610ff3a7816 */ /* 0x000fe2000000003a */
        /* <DEDUP_REMOVED lines=9> */
[----:B------:R-:W-:-:S02]  /*2800*/  PRMT R59, RZ, 0x7610, R59 ;  /* 0x00007610ff3b7816 */ /* 0x000fc4000000003b */
[----:B------:R-:W-:Y:S01]  /*2810*/  ISETP.GE.AND P3, PT, R52, UR19, PT ;  /* 0x0000001334007c0c */ /* 0x000fe2000bf66270 */
[----:B------:R-:W-:Y:S01]  /*2820*/  IMAD.WIDE R40, R53, 0x2, R40 ;  /* 0x0000000235287825 */ /* 0x000fe200078e0228 */
[----:B------:R-:W-:Y:S01]  /*2830*/  LEA.HI R52, R14, 0x1e, RZ, 0x1a ;  /* 0x0000001e0e347811 */ /* 0x000fe200078fd0ff */
[----:B------:R-:W5:Y:S03]  /*2840*/  @!P4 LDG.E.U16 R61, desc[UR30][R22.64] ;  /* 0x0000001e163dc981 */ /* 0x000f66000c1e1500 */
[----:B------:R-:W-:Y:S01]  /*2850*/  ISETP.GE.AND P4, PT, R52, UR19, PT ;  /* 0x0000001334007c0c */ /* 0x000fe2000bf86270 */
[----:B------:R-:W5:Y:S01]  /*2860*/  @!P0 LDG.E.U16 R56, desc[UR30][R40.64] ;  /* 0x0000001e28388981 */ /* 0x000f62000c1e1500 */
[----:B------:R-:W-:-:S03]  /*2870*/  ISETP.GE.AND P0, PT, R15, UR19, PT ;  /* 0x000000130f007c0c */ /* 0x000fc6000bf06270 */
[----:B------:R-:W5:Y:S01]  /*2880*/  @!P1 LDG.E.U16 R59, desc[UR30][R24.64] ;  /* 0x0000001e183b9981 */ /* 0x000f62000c1e1500 */
[----:B------:R-:W-:Y:S01]  /*2890*/  ISETP.GE.AND P1, PT, R44, UR19, PT ;  /* 0x000000132c007c0c */ /* 0x000fe2000bf26270 */
[----:B------:R-:W-:Y:S01]  /*28a0*/  IMAD.U32 R57, RZ, RZ, UR15 ;  /* 0x0000000fff397e24 */ /* 0x000fe2000f8e00ff */
[----:B------:R-:W-:Y:S01]  /*28b0*/  PRMT R54, RZ, 0x7610, R54 ;  /* 0x00007610ff367816 */ /* 0x000fe20000000036 */
[----:B------:R-:W-:Y:S01]  /*28c0*/  IMAD.WIDE R2, R53, 0x2, R2 ;  /* 0x0000000235027825 */ /* 0x000fe200078e0202 */
[----:B------:R-:W-:Y:S02]  /*28d0*/  PRMT R63, RZ, 0x7610, R63 ;  /* 0x00007610ff3f7816 */ /* 0x000fe4000000003f */
[----:B------:R-:W-:Y:S01]  /*28e0*/  PRMT R52, RZ, 0x7610, R52 ;  /* 0x00007610ff347816 */ /* 0x000fe20000000034 */
[----:B------:R-:W-:Y:S01]  /*28f0*/  IMAD.WIDE R10, R57, 0x2, R10 ;  /* 0x00000002390a7825 */ /* 0x000fe200078e020a */
[----:B------:R-:W-:-:S03]  /*2900*/  PRMT R55, RZ, 0x7610, R55 ;  /* 0x00007610ff377816 */ /* 0x000fc60000000037 */
[----:B------:R-:W-:Y:S01]  /*2910*/  IMAD.WIDE R4, R57, 0x2, R4 ;  /* 0x0000000239047825 */ /* 0x000fe200078e0204 */
[----:B------:R-:W-:Y:S02]  /*2920*/  PRMT R57, RZ, 0x7610, R57 ;  /* 0x00007610ff397816 */ /* 0x000fe40000000039 */
[----:B------:R-:W5:Y:S01]  /*2930*/  @!P4 LDG.E.U16 R55, desc[UR30][R2.64] ;  /* 0x0000001e0237c981 */ /* 0x000f62000c1e1500 */
[----:B------:R-:W-:-:S04]  /*2940*/  IMAD.WIDE R38, R53, 0x2, R38 ;  /* 0x0000000235267825 */ /* 0x000fc800078e0226 */
[C---:B------:R-:W-:Y:S01]  /*2950*/  IMAD.WIDE R36, R53.reuse, 0x2, R36 ;  /* 0x0000000235247825 */ /* 0x040fe200078e0224 */
[----:B------:R-:W5:Y:S03]  /*2960*/  @!P2 LDG.E.U16 R54, desc[UR30][R38.64] ;  /* 0x0000001e2636a981 */ /* 0x000f66000c1e1500 */
[C---:B------:R-:W-:Y:S01]  /*2970*/  IMAD.WIDE R30, R53.reuse, 0x2, R30 ;  /* 0x00000002351e7825 */ /* 0x040fe200078e021e */
[----:B------:R-:W5:Y:S03]  /*2980*/  @!P1 LDG.E.U16 R52, desc[UR30][R36.64] ;  /* 0x0000001e24349981 */ /* 0x000f66000c1e1500 */
[----:B------:R-:W-:Y:S01]  /*2990*/  IMAD.WIDE R26, R53, 0x2, R26 ;  /* 0x00000002351a7825 */ /* 0x000fe200078e021a */
[----:B------:R-:W5:Y:S04]  /*29a0*/  @!P0 LDG.E.U16 R63, desc[UR30][R30.64] ;  /* 0x0000001e1e3f8981 */ /* 0x000f68000c1e1500 */
[----:B------:R-:W5:Y:S01]  /*29b0*/  @!P3 LDG.E.U16 R57, desc[UR30][R26.64] ;  /* 0x0000001e1a39b981 */ /* 0x000f62000c1e1500 */
[----:B------:R-:W-:Y:S01]  /*29c0*/  BAR.SYNC.DEFER_BLOCKING 0x0 ;  /* 0x0000000000007b1d */ /* 0x000fe20000010000 */
[----:B------:R-:W-:-:S02]  /*29d0*/  ISETP.GE.AND P0, PT, R51, UR19, PT ;  /* 0x0000001333007c0c */ /* 0x000fc4000bf06270 */
[----:B------:R-:W-:-:S11]  /*29e0*/  PRMT R68, RZ, 0x7610, R68 ;  /* 0x00007610ff447816 */ /* 0x000fd60000000044 */
[----:B------:R-:W5:Y:S04]  /*29f0*/  @!P0 LDG.E.U16 R68, desc[UR30][R4.64] ;  /* 0x0000001e04448981 */ /* 0x000f68000c1e1500 */
[----:B--2---:R0:W-:Y:S04]  /*2a00*/  STS.U16 [R45+UR17+0x1000], R60 ;  /* 0x0010003c2d007988 */ /* 0x0041e80008000411 */
[----:B---3--:R1:W-:Y:S04]  /*2a10*/  STS.U16 [R45+UR17+0x1400], R62 ;  /* 0x0014003e2d007988 */ /* 0x0083e80008000411 */
[----:B----4-:R2:W-:Y:S01]  /*2a20*/  STS.U16 [R45+UR17+0x1800], R64 ;  /* 0x001800402d007988 */ /* 0x0105e20008000411 */
[----:B0-----:R-:W-:-:S02]  /*2a30*/  PRMT R60, RZ, 0x7610, R60 ;  /* 0x00007610ff3c7816 */ /* 0x001fc4000000003c */
[----:B-1----:R-:W-:-:S04]  /*2a40*/  PRMT R62, RZ, 0x7610, R62 ;  /* 0x00007610ff3e7816 */ /* 0x002fc8000000003e */
[----:B------:R-:W3:Y:S01]  /*2a50*/  @!P0 LDG.E.U16 R60, desc[UR30][R6.64] ;  /* 0x0000001e063c8981 */ /* 0x000ee2000c1e1500 */
[----:B--2---:R-:W-:-:S03]  /*2a60*/  PRMT R64, RZ, 0x7610, R64 ;  /* 0x00007610ff407816 */ /* 0x004fc60000000040 */
[----:B------:R-:W2:Y:S04]  /*2a70*/  @!P0 LDG.E.U16 R62, desc[UR30][R10.64] ;  /* 0x0000001e0a3e8981 */ /* 0x000ea8000c1e1500 */
[----:B------:R-:W4:Y:S04]  /*2a80*/  @!P0 LDG.E.U16 R64, desc[UR30][R16.64] ;  /* 0x0000001e10408981 */ /* 0x000f28000c1e1500 */
[----:B-----5:R0:W-:Y:S04]  /*2a90*/  STS.U16 [R45+UR17+0x1c00], R66 ;  /* 0x001c00422d007988 */ /* 0x0201e80008000411 */
[----:B------:R0:W-:Y:S04]  /*2aa0*/  STS.U16 [R46+UR17+0x1100], R67 ;  /* 0x001100432e007988 */ /* 0x0001e80008000411 */
        /* <DEDUP_REMOVED lines=11> */
[----:B------:R0:W-:Y:S01]  /*2b60*/  STS.U16 [R45+UR17+0x2400], R68 ;  /* 0x002400442d007988 */ /* 0x0001e20008000411 */
[----:B------:R-:W-:-:S04]  /*2b70*/  ULEA UR18, UR5, UR17, 0x3 ;  /* 0x0000001105127291 */ /* 0x000fc8000f8e18ff */
[----:B------:R-:W-:Y:S01]  /*2b80*/  UIADD3 UR18, UPT, UPT, UR18, 0x2800, URZ ;  /* 0x0000280012127890 */ /* 0x000fe2000fffe0ff */
[----:B--2---:R0:W-:Y:S04]  /*2b90*/  STS.U16 [R45+UR17+0x2600], R62 ;  /* 0x0026003e2d007988 */ /* 0x0041e80008000411 */
[----:B---3--:R0:W-:Y:S04]  /*2ba0*/  STS.U16 [R46+UR17+0x2500], R60 ;  /* 0x0025003c2e007988 */ /* 0x0081e80008000411 */
[----:B----4-:R0:W-:Y:S01]  /*2bb0*/  STS.U16 [R46+UR17+0x2700], R64 ;  /* 0x002700402e007988 */ /* 0x0101e20008000411 */
[----:B------:R1:W-:Y:S06]  /*2bc0*/  MEMBAR.ALL.CTA ;  /* 0x0000000000007992 */ /* 0x0003ec0000008000 */
[----:B-1----:R-:W1:Y:S02]  /*2bd0*/  FENCE.VIEW.ASYNC.S ;  /* 0x00000000000073c6 */ /* 0x002e640000000000 */
[----:B-1----:R-:W-:Y:S06]  /*2be0*/  BAR.SYNC.DEFER_BLOCKING 0x0 ;  /* 0x0000000000007b1d */ /* 0x002fec0000010000 */
[----:B------:R-:W-:Y:S05]  /*2bf0*/  BRA.U UP1, `(.L_x_9) ;  /* 0x00000001013c7547 */ /* 0x000fea000b800000 */
[----:B------:R-:W-:Y:S01]  /*2c00*/  UMOV UR24, UR8 ;  /* 0x0000000800187c82 */ /* 0x000fe20008000000 */
[----:B------:R-:W-:Y:S01]  /*2c10*/  UMOV UR25, 0x40004040 ;  /* 0x4000404000197882 */ /* 0x000fe20000000000 */
[----:B------:R-:W-:Y:S01]  /*2c20*/  UMOV UR26, UR10 ;  /* 0x0000000a001a7c82 */ /* 0x000fe20008000000 */
[----:B------:R-:W-:Y:S01]  /*2c30*/  UMOV UR27, 0x80004020 ;  /* 0x80004020001b7882 */ /* 0x000fe20000000000 */
[----:B------:R-:W-:Y:S01]  /*2c40*/  UMOV UR28, 0x0 ;  /* 0x00000000001c7882 */ /* 0x000fe20000000000 */
[----:B------:R-:W-:Y:S01]  /*2c50*/  UMOV UR29, 0x4048490 ;  /* 0x04048490001d7882 */ /* 0x000fe20000000000 */
[----:B------:R-:W-:Y:S01]  /*2c60*/  UMOV UR6, UR18 ;  /* 0x0000001200067c82 */ /* 0x000fe20008000000 */
[----:B------:R-:W-:Y:S01]  /*2c70*/  UMOV UR7, URZ ;  /* 0x000000ff00077c82 */ /* 0x000fe20008000000 */
[----:B------:R-:W-:Y:S01]  /*2c80*/  UMOV UR34, 0x0 ;  /* 0x0000000000227882 */ /* 0x000fe20000000000 */
[----:B------:R-:W-:Y:S01]  /*2c90*/  UMOV UR35, 0x4048490 ;  /* 0x0404849000237882 */ /* 0x000fe20000000000 */
[----:B------:R1:W-:Y:S01]  /*2ca0*/  UTCHMMA gdesc[UR24], gdesc[UR26], tmem[UR13], tmem[UR28], idesc[UR29], UPT ;  /* 0x00ff1c1a180075ea */ /* 0x0003e2000b80000d */
[----:B------:R-:W-:Y:S01]  /*2cb0*/  UMOV UR6, UR6 ;  /* 0x0000000600067c82 */ /* 0x000fe20008000000 */
[----:B------:R1:W-:Y:S01]  /*2cc0*/  UTCHMMA gdesc[UR20], gdesc[UR22], tmem[UR13], tmem[UR34], idesc[UR35], UPT ;  /* 0x00ff2216140075ea */ /* 0x0003e2000b80000d */
[----:B------:R1:W-:Y:S01]  /*2cd0*/  UTCBAR [UR6], URZ ;  /* 0x000000ff060073e9 */ /* 0x0003e200080000ff */
[----:B------:R-:W-:-:S02]  /*2ce0*/  NOP ;  /* 0x0000000000007918 */ /* 0x000fc40000000000 */
.L_x_9:
[----:B------:R-:W-:Y:S02]  /*2cf0*/  UIADD3 UR5, UPT, UPT, UR5, 0x1, URZ ;  /* 0x0000000105057890 */ /* 0x000fe4000fffe0ff */
[----:B------:R-:W-:Y:S02]  /*2d00*/  UIADD3 UR12, UPT, UPT, UR12, -0x1, URZ ;  /* 0xffffffff0c0c7890 */ /* 0x000fe4000fffe0ff */
[----:B------:R-:W-:Y:S02]  /*2d10*/  UISETP.GT.AND UP2, UPT, UR5, 0x1, UPT ;  /* 0x000000010500788c */ /* 0x000fe4000bf44270 */
[----:B------:R-:W-:Y:S02]  /*2d20*/  UIADD3 UR19, UPT, UPT, UR19, -0x20, URZ ;  /* 0xffffffe013137890 */ /* 0x000fe4000fffe0ff */
[----:B-1----:R-:W-:Y:S02]  /*2d30*/  USEL UR6, URZ, 0x1, !UP2 ;  /* 0x00000001ff067887 */ /* 0x002fe4000d000000 */
[----:B------:R-:W-:-:S02]  /*2d40*/  USEL UR5, UR5, URZ, !UP2 ;  /* 0x000000ff05057287 */ /* 0x000fc4000d000000 */
[----:B------:R-:W-:Y:S02]  /*2d50*/  UISETP.NE.U32.AND UP2, UPT, UR12, URZ, UPT ;  /* 0x000000ff0c00728c */ /* 0x000fe4000bf45070 */
[----:B------:R-:W-:-:S03]  /*2d60*/  ULOP3.LUT UR7, UR4, UR6, URZ, 0x3c, !UPT ;  /* 0x0000000604077292 */ /* 0x000fc6000f8e3cff */
[----:B------:R-:W-:-:S04]  /*2d70*/  UMOV UR6, UR4 ;  /* 0x0000000400067c82 */ /* 0x000fc80008000000 */
[----:B------:R-:W-:Y:S01]  /*2d80*/  UMOV UR4, UR7 ;  /* 0x0000000700047c82 */ /* 0x000fe20008000000 */
[----:B------:R-:W-:Y:S05]  /*2d90*/  BRA.U UP2, `(.L_x_10) ;  /* 0xfffffff502ac7547 */ /* 0x000fea000b83ffff */
.L_x_7:
[----:B------:R-:W-:-:S09]  /*2da0*/  UISETP.GE.AND UP1, UPT, UR32, 0x20, UPT ;  /* 0x000000202000788c */ /* 0x000fd2000bf26270 */
[----:B------:R-:W-:Y:S05]  /*2db0*/  BRA.U !UP1, `(.L_x_11) ;  /* 0x0000000109107547 */ /* 0x000fea000b800000 */
[----:B------:R-:W-:-:S06]  /*2dc0*/  USHF.L.U32 UR6, UR6, 0x1f, URZ ;  /* 0x0000001f06067899 */ /* 0x000fcc00080006ff */
[----:B------:R-:W-:-:S04]  /*2dd0*/  IMAD.U32 R2, RZ, RZ, UR6 ;  /* 0x00000006ff027e24 */ /* 0x000fc8000f8e00ff */
[----:B------:R-:W1:Y:S02]  /*2de0*/  SYNCS.PHASECHK.TRANS64.TRYWAIT P0, [UR18], R2 ;  /* 0x00000002ff0075a7 */ /* 0x000e640008001112 */
[----:B-1----:R-:W-:Y:S05]  /*2df0*/  @!P0 BRA `(.L_x_12) ;  /* 0x0000000800348947 */ /* 0x002fea0003800000 */
.L_x_11:
[----:B------:R-:W-:Y:S01]  /*2e00*/  BAR.SYNC.DEFER_BLOCKING 0x0 ;  /* 0x0000000000007b1d */ /* 0x000fe20000010000 */
[C---:B------:R-:W-:Y:S01]  /*2e10*/  LOP3.LUT P0, RZ, R14.reuse, 0x7f, RZ, 0xc0, !PT ;  /* 0x0000007f0eff7812 */ /* 0x040fe2000780c0ff */
[C---:B------:R-:W-:Y:S01]  /*2e20*/  IMAD.SHL.U32 R2, R14.reuse, 0x20, RZ ;  /* 0x000000200e027824 */ /* 0x040fe200078e00ff */
[--C-:B------:R-:W-:Y:S01]  /*2e30*/  SHF.R.S32.HI R17, RZ, 0x5, R14.reuse ;  /* 0x00000005ff117819 */ /* 0x100fe2000001140e */
[C---:B------:R-:W-:Y:S01]  /*2e40*/  IMAD.SHL.U32 R3, R14.reuse, 0x10, RZ ;  /* 0x000000100e037824 */ /* 0x040fe200078e00ff */
[----:B------:R-:W-:Y:S01]  /*2e50*/  SHF.R.S32.HI R18, RZ, 0x2, R14 ;  /* 0x00000002ff127819 */ /* 0x000fe2000001140e */
[----:B------:R-:W-:Y:S01]  /*2e60*/  IMAD.SHL.U32 R16, R14, 0x4, RZ ;  /* 0x000000040e107824 */ /* 0x000fe200078e00ff */
[----:B------:R-:W-:Y:S01]  /*2e70*/  LOP3.LUT R2, R2, 0x300, RZ, 0xc0, !PT ;  /* 0x0000030002027812 */ /* 0x000fe200078ec0ff */
[----:B0-----:R-:W0:Y:S03]  /*2e80*/  LDCU UR4, c[0x0][0x3b4] ;  /* 0x00007680ff0477ac */ /* 0x001e260008000800 */
[----:B------:R-:W-:Y:S01]  /*2e90*/  LOP3.LUT R15, R2, 0x70, R3, 0xf8, !PT ;  /* 0x00000070020f7812 */ /* 0x000fe200078ef803 */
[----:B------:R-:W1:Y:S01]  /*2ea0*/  LDCU.128 UR8, c[0x0][0x390] ;  /* 0x00007200ff0877ac */ /* 0x000e620008000c00 */
[----:B------:R-:W-:-:S02]  /*2eb0*/  LOP3.LUT R3, R3, 0x30, RZ, 0xc0, !PT ;  /* 0x0000003003037812 */ /* 0x000fc400078ec0ff */
[----:B------:R-:W-:Y:S01]  /*2ec0*/  SGXT R2, R17, 0x1 ;  /* 0x000000011102781a */ /* 0x000fe20000000200 */
[----:B------:R-:W-:Y:S01]  /*2ed0*/  USHF.L.U32 UR16, UR16, 0x4, URZ ;  /* 0x0000000410107899 */ /* 0x000fe200080006ff */
[C---:B------:R-:W-:Y:S01]  /*2ee0*/  LOP3.LUT R17, R14.reuse, 0x40, RZ, 0xc0, !PT ;  /* 0x000000400e117812 */ /* 0x040fe200078ec0ff */
[----:B------:R-:W-:Y:S01]  /*2ef0*/  IMAD.SHL.U32 R14, R14, 0x40, RZ ;  /* 0x000000400e0e7824 */ /* 0x000fe200078e00ff */
[----:B------:R-:W-:Y:S01]  /*2f00*/  LOP3.LUT R16, R3, 0x1c0, R16, 0xf8, !PT ;  /* 0x000001c003107812 */ /* 0x000fe200078ef810 */
[----:B------:R-:W-:Y:S01]  /*2f10*/  ULOP3.LUT UR16, UR16, 0x30, URZ, 0xc0, !UPT ;  /* 0x0000003010107892 */ /* 0x000fe2000f8ec0ff */
[----:B------:R-:W-:Y:S02]  /*2f20*/  LOP3.LUT R2, R15, 0x1040, R2, 0x78, !PT ;  /* 0x000010400f027812 */ /* 0x000fe400078e7802 */
[----:B------:R-:W-:Y:S01]  /*2f30*/  SGXT R15, R18, 0x1 ;  /* 0x00000001120f781a */ /* 0x000fe20000000200 */
[----:B------:R-:W2:Y:S02]  /*2f40*/  @!P0 SYNCS.CCTL.IV [UR17+0x2800] ;  /* 0x00280000ff0089b1 */ /* 0x000ea40008000011 */
[----:B--2---:R-:W-:Y:S01]  /*2f50*/  BAR.SYNC.DEFER_BLOCKING 0x0 ;  /* 0x0000000000007b1d */ /* 0x004fe20000010000 */
[----:B------:R-:W-:-:S02]  /*2f60*/  LEA R3, R17, UR17, 0x1 ;  /* 0x0000001111037c11 */ /* 0x000fc4000f8e08ff */
[----:B------:R-:W-:Y:S02]  /*2f70*/  LOP3.LUT R15, R16, 0x1040, R15, 0x78, !PT ;  /* 0x00001040100f7812 */ /* 0x000fe400078e780f */
[----:B------:R-:W-:Y:S01]  /*2f80*/  LOP3.LUT R14, R14, 0x200, RZ, 0xc0, !PT ;  /* 0x000002000e0e7812 */ /* 0x000fe200078ec0ff */
[----:B------:R-:W-:Y:S01]  /*2f90*/  IMAD.IADD R3, R2, 0x1, R3 ;  /* 0x0000000102037824 */ /* 0x000fe200078e0203 */
[----:B------:R-:W-:Y:S01]  /*2fa0*/  LOP3.LUT R20, R0, UR16, R13, 0xfe, !PT ;  /* 0x0000001000147c12 */ /* 0x000fe2000f8efe0d */
[----:B------:R-:W-:Y:S01]  /*2fb0*/  LDTM.16dp32bit_t0_t15.x8 R4, tmem[UR14] ;  /* 0x0000000e000479ee */ /* 0x000fe20008980000 */
[----:B------:R-:W2:Y:S01]  /*2fc0*/  LDTM.16dp32bit_t16_t31.x8 R4, tmem[UR14+0x8] ;  /* 0x0000080e000479ee */ /* 0x000ea200089a0000 */
[----:B0-----:R-:W-:-:S05]  /*2fd0*/  IMAD R2, R12, UR4, RZ ;  /* 0x000000040c027c24 */ /* 0x001fca000f8e02ff */
[----:B-1----:R-:W-:Y:S01]  /*2fe0*/  LEA R21, P3, R2, UR8, 0x1 ;  /* 0x0000000802157c11 */ /* 0x002fe2000f8608ff */
[----:B------:R-:W0:Y:S01]  /*2ff0*/  @!P0 SYNCS.CCTL.IV [UR17+0x2808] ;  /* 0x00280800ff0089b1 */ /* 0x000e220008000011 */
[----:B------:R-:W-:Y:S01]  /*3000*/  NOP ;  /* 0x0000000000007918 */ /* 0x000fe20000000000 */
[----:B------:R-:W-:-:S04]  /*3010*/  ISETP.GE.AND P0, PT, R12, UR10, PT ;  /* 0x0000000a0c007c0c */ /* 0x000fc8000bf06270 */
[----:B------:R-:W-:Y:S02]  /*3020*/  ISETP.LT.AND P2, PT, R20, UR11, !P0 ;  /* 0x0000000b14007c0c */ /* 0x000fe4000c741270 */
[----:B--2---:R-:W-:Y:S02]  /*3030*/  F2FP.BF16.F32.PACK_AB R16, R6, R4 ;  /* 0x000000040610723e */ /* 0x004fe400000010ff */
[----:B------:R-:W-:Y:S02]  /*3040*/  F2FP.BF16.F32.PACK_AB R17, R7, R5 ;  /* 0x000000050711723e */ /* 0x000fe400000010ff */
[----:B------:R-:W-:Y:S02]  /*3050*/  F2FP.BF16.F32.PACK_AB R18, R10, R8 ;  /* 0x000000080a12723e */ /* 0x000fe400000010ff */
[----:B------:R-:W-:Y:S02]  /*3060*/  F2FP.BF16.F32.PACK_AB R19, R11, R9 ;  /* 0x000000090b13723e */ /* 0x000fe400000010ff */
[----:B------:R-:W-:-:S02]  /*3070*/  IADD3 R4, PT, PT, R15, UR17, R14 ;  /* 0x000000110f047c10 */ /* 0x000fc4000fffe00e */
[----:B------:R-:W1:Y:S01]  /*3080*/  LDC R15, c[0x0][0x3b8] ;  /* 0x0000ee00ff0f7b82 */ /* 0x000e620000000800 */
[----:B0-----:R0:W-:Y:S01]  /*3090*/  STSM.16.M88.4 [R3], R16 ;  /* 0x0000001003007844 */ /* 0x0011e20000000200 */
[C---:B------:R-:W-:Y:S02]  /*30a0*/  LOP3.LUT R8, R20.reuse, 0x2, RZ, 0xfc, !PT ;  /* 0x0000000214087812 */ /* 0x040fe400078efcff */
[----:B------:R-:W-:-:S04]  /*30b0*/  LOP3.LUT R10, R20, 0x6, RZ, 0xfc, !PT ;  /* 0x00000006140a7812 */ /* 0x000fc800078efcff */
[----:B------:R-:W-:Y:S01]  /*30c0*/  BAR.SYNC.DEFER_BLOCKING 0x0 ;  /* 0x0000000000007b1d */ /* 0x000fe20000010000 */
[----:B------:R-:W-:Y:S02]  /*30d0*/  ISETP.LT.AND P1, PT, R8, UR11, !P0 ;  /* 0x0000000b08007c0c */ /* 0x000fe4000c721270 */
[----:B------:R-:W-:Y:S02]  /*30e0*/  LOP3.LUT R8, R20, 0x8, RZ, 0xfc, !PT ;  /* 0x0000000814087812 */ /* 0x000fe400078efcff */
[----:B------:R-:W-:Y:S02]  /*30f0*/  ISETP.LT.AND P4, PT, R10, UR11, !P0 ;  /* 0x0000000b0a007c0c */ /* 0x000fe4000c781270 */
[C---:B------:R-:W-:Y:S02]  /*3100*/  LOP3.LUT R10, R20.reuse, 0xa, RZ, 0xfc, !PT ;  /* 0x0000000a140a7812 */ /* 0x040fe400078efcff */
[----:B0-----:R-:W-:Y:S02]  /*3110*/  LOP3.LUT R3, R20, 0x4, RZ, 0xfc, !PT ;  /* 0x0000000414037812 */ /* 0x001fe400078efcff */
[----:B------:R-:W-:-:S02]  /*3120*/  LEA.HI.X.SX32 R19, R2, UR9, 0x1, P3 ;  /* 0x0000000902137c11 */ /* 0x000fc400098f0eff */
[----:B------:R-:W-:Y:S02]  /*3130*/  ISETP.LT.AND P5, PT, R3, UR11, !P0 ;  /* 0x0000000b03007c0c */ /* 0x000fe4000c7a1270 */
[C---:B------:R-:W-:Y:S01]  /*3140*/  LOP3.LUT R18, R20.reuse, 0xc, RZ, 0xfc, !PT ;  /* 0x0000000c14127812 */ /* 0x040fe200078efcff */
[C---:B-1----:R-:W-:Y:S01]  /*3150*/  IMAD R0, R20.reuse, R15, RZ ;  /* 0x0000000f14007224 */ /* 0x042fe200078e02ff */
[----:B------:R-:W-:-:S03]  /*3160*/  LOP3.LUT R20, R20, 0xe, RZ, 0xfc, !PT ;  /* 0x0000000e14147812 */ /* 0x000fc600078efcff */
[----:B------:R-:W-:Y:S01]  /*3170*/  IMAD R9, R15, 0x2, R0 ;  /* 0x000000020f097824 */ /* 0x000fe200078e0200 */
[----:B------:R-:W0:Y:S01]  /*3180*/  LDSM.16.M88.4 R4, [R4] ;  /* 0x000000000404783b */ /* 0x000e220000000200 */
[----:B------:R-:W-:-:S04]  /*3190*/  LEA R2, P3, R0, R21, 0x1 ;  /* 0x0000001500027211 */ /* 0x000fc800078608ff */
[----:B------:R-:W-:Y:S01]  /*31a0*/  LEA.HI.X.SX32 R3, R0, R19, 0x1, P3 ;  /* 0x0000001300037211 */ /* 0x000fe200018f0eff */
[----:B------:R-:W-:Y:S01]  /*31b0*/  IMAD R0, R15, 0x2, R9 ;  /* 0x000000020f007824 */ /* 0x000fe200078e0209 */
[----:B------:R-:W-:Y:S02]  /*31c0*/  ISETP.LT.AND P3, PT, R8, UR11, !P0 ;  /* 0x0000000b08007c0c */ /* 0x000fe4000c761270 */
[----:B------:R-:W-:Y:S01]  /*31d0*/  LEA R8, P6, R9, R21, 0x1 ;  /* 0x0000001509087211 */ /* 0x000fe200078c08ff */
[----:B------:R-:W-:-:S03]  /*31e0*/  IMAD R13, R15, 0x2, R0 ;  /* 0x000000020f0d7824 */ /* 0x000fc600078e0200 */
[----:B------:R-:W-:Y:S01]  /*31f0*/  LEA.HI.X.SX32 R9, R9, R19, 0x1, P6 ;  /* 0x0000001309097211 */ /* 0x000fe200030f0eff */
[----:B------:R-:W-:Y:S01]  /*3200*/  IMAD R14, R15, 0x2, R13 ;  /* 0x000000020f0e7824 */ /* 0x000fe200078e020d */
[----:B0-----:R0:W-:Y:S01]  /*3210*/  @P2 STG.E.U16 desc[UR30][R2.64], R4 ;  /* 0x0000000402002986 */ /* 0x0011e2000c10151e */
[----:B------:R-:W-:Y:S02]  /*3220*/  ISETP.LT.AND P2, PT, R10, UR11, !P0 ;  /* 0x0000000b0a007c0c */ /* 0x000fe4000c741270 */
[----:B------:R-:W-:-:S04]  /*3230*/  LEA R10, P6, R0, R21, 0x1 ;  /* 0x00000015000a7211 */ /* 0x000fc800078c08ff */
[----:B------:R-:W-:Y:S01]  /*3240*/  LEA.HI.X.SX32 R11, R0, R19, 0x1, P6 ;  /* 0x00000013000b7211 */ /* 0x000fe200030f0eff */
[C---:B------:R-:W-:Y:S01]  /*3250*/  IMAD R0, R15.reuse, 0x2, R14 ;  /* 0x000000020f007824 */ /* 0x040fe200078e020e */
[----:B------:R-:W-:Y:S02]  /*3260*/  LEA R12, P6, R14, R21, 0x1 ;  /* 0x000000150e0c7211 */ /* 0x000fe400078c08ff */
[----:B0-----:R-:W-:Y:S01]  /*3270*/  PRMT R3, R4, 0x7632, R3 ;  /* 0x0000763204037816 */ /* 0x001fe20000000003 */
[----:B------:R-:W-:-:S04]  /*3280*/  IMAD R4, R15, 0x2, R0 ;  /* 0x000000020f047824 */ /* 0x000fc800078e0200 */
[----:B------:R0:W-:Y:S01]  /*3290*/  @P1 STG.E.U16 desc[UR30][R8.64], R3 ;  /* 0x0000000308001986 */ /* 0x0001e2000c10151e */
[----:B------:R-:W-:-:S03]  /*32a0*/  LEA R2, P1, R13, R21, 0x1 ;  /* 0x000000150d027211 */ /* 0x000fc600078208ff */
[----:B------:R-:W-:Y:S01]  /*32b0*/  @P5 STG.E.U16 desc[UR30][R10.64], R5 ;  /* 0x000000050a005986 */ /* 0x000fe2000c10151e */
[-C--:B0-----:R-:W-:Y:S01]  /*32c0*/  LEA.HI.X.SX32 R3, R13, R19.reuse, 0x1, P1 ;  /* 0x000000130d037211 */ /* 0x081fe200008f0eff */
[----:B------:R-:W-:Y:S01]  /*32d0*/  IMAD R9, R15, 0x2, R4 ;  /* 0x000000020f097824 */ /* 0x000fe200078e0204 */
[----:B------:R-:W-:Y:S02]  /*32e0*/  LEA.HI.X.SX32 R13, R14, R19, 0x1, P6 ;  /* 0x000000130e0d7211 */ /* 0x000fe400030f0eff */
[-C--:B------:R-:W-:Y:S02]  /*32f0*/  LEA R14, P1, R0, R21.reuse, 0x1 ;  /* 0x00000015000e7211 */ /* 0x080fe400078208ff */
[----:B------:R-:W-:Y:S02]  /*3300*/  LEA R16, P6, R4, R21, 0x1 ;  /* 0x0000001504107211 */ /* 0x000fe400078c08ff */
[----:B------:R-:W-:Y:S02]  /*3310*/  LEA.HI.X.SX32 R15, R0, R19, 0x1, P1 ;  /* 0x00000013000f7211 */ /* 0x000fe400008f0eff */
[----:B------:R-:W-:-:S02]  /*3320*/  ISETP.LT.AND P1, PT, R18, UR11, !P0 ;  /* 0x0000000b12007c0c */ /* 0x000fc4000c721270 */
[----:B------:R-:W-:Y:S02]  /*3330*/  ISETP.LT.AND P0, PT, R20, UR11, !P0 ;  /* 0x0000000b14007c0c */ /* 0x000fe4000c701270 */
[----:B------:R-:W-:Y:S02]  /*3340*/  PRMT R0, R5, 0x7632, R0 ;  /* 0x0000763205007816 */ /* 0x000fe40000000000 */
[----:B------:R-:W-:Y:S02]  /*3350*/  LEA.HI.X.SX32 R17, R4, R19, 0x1, P6 ;  /* 0x0000001304117211 */ /* 0x000fe400030f0eff */
[----:B------:R-:W-:Y:S01]  /*3360*/  LEA R8, P6, R9, R21, 0x1 ;  /* 0x0000001509087211 */ /* 0x000fe200078c08ff */
[----:B------:R0:W-:Y:S01]  /*3370*/  @P4 STG.E.U16 desc[UR30][R2.64], R0 ;  /* 0x0000000002004986 */ /* 0x0001e2000c10151e */
[----:B------:R-:W-:Y:S02]  /*3380*/  PRMT R4, R7, 0x7632, R4 ;  /* 0x0000763207047816 */ /* 0x000fe40000000004 */
[----:B------:R-:W-:Y:S01]  /*3390*/  LEA.HI.X.SX32 R9, R9, R19, 0x1, P6 ;  /* 0x0000001309097211 */ /* 0x000fe200030f0eff */
[----:B------:R1:W-:Y:S01]  /*33a0*/  @P3 STG.E.U16 desc[UR30][R12.64], R6 ;  /* 0x000000060c003986 */ /* 0x0003e2000c10151e */
[----:B0-----:R-:W-:-:S05]  /*33b0*/  PRMT R3, R6, 0x7632, R3 ;  /* 0x0000763206037816 */ /* 0x001fca0000000003 */
[----:B------:R1:W-:Y:S04]  /*33c0*/  @P2 STG.E.U16 desc[UR30][R14.64], R3 ;  /* 0x000000030e002986 */ /* 0x0003e8000c10151e */
[----:B------:R1:W-:Y:S04]  /*33d0*/  @P1 STG.E.U16 desc[UR30][R16.64], R7 ;  /* 0x0000000710001986 */ /* 0x0003e8000c10151e */
[----:B------:R1:W-:Y:S01]  /*33e0*/  @P0 STG.E.U16 desc[UR30][R8.64], R4 ;  /* 0x0000000408000986 */ /* 0x0003e2000c10151e */
[----:B------:R-:W-:Y:S06]  /*33f0*/  BAR.SYNC.DEFER_BLOCKING 0x0 ;  /* 0x0000000000007b1d */ /* 0x000fec0000010000 */
[----:B------:R-:W-:Y:S05]  /*3400*/  BRA.U UP0, `(.L_x_13) ;  /* 0x00000001009c7547 */ /* 0x000fea000b800000 */
[----:B------:R-:W0:Y:S01]  /*3410*/  S2UR UR5, SR_CgaCtaId ;  /* 0x00000000000579c3 */ /* 0x000e220000008800 */
[----:B------:R-:W-:Y:S01]  /*3420*/  NOP ;  /* 0x0000000000007918 */ /* 0x000fe20000000000 */
[----:B------:R-:W-:Y:S01]  /*3430*/  UMOV UR4, 0x50 ;  /* 0x0000005000047882 */ /* 0x000fe20000000000 */
[----:B------:R-:W-:Y:S02]  /*3440*/  IMAD.U32 R0, RZ, RZ, UR13 ;  /* 0x0000000dff007e24 */ /* 0x000fe4000f8e00ff */
[----:B-1----:R-:W-:-:S03]  /*3450*/  IMAD.MOV.U32 R3, RZ, RZ, 0x1 ;  /* 0x00000001ff037424 */ /* 0x002fc600078e00ff */
[----:B------:R-:W-:-:S04]  /*3460*/  LOP3.LUT R0, R0, 0xffff, RZ, 0xc0, !PT ;  /* 0x0000ffff00007812 */ /* 0x000fc800078ec0ff */
[----:B------:R-:W-:-:S05]  /*3470*/  SHF.R.U32.HI R0, RZ, 0x5, R0 ;  /* 0x00000005ff007819 */ /* 0x000fca0000011600 */
[----:B------:R-:W-:Y:S01]  /*3480*/  VIADD R2, R0, 0x10 ;  /* 0x0000001000027836 */ /* 0x000fe20000000000 */
[----:B------:R-:W-:Y:S01]  /*3490*/  SHF.L.U32 R0, R3, R0, RZ ;  /* 0x0000000003007219 */ /* 0x000fe200000006ff */
[----:B0-----:R-:W-:-:S03]  /*34a0*/  ULEA UR6, UR5, UR4, 0x18 ;  /* 0x0000000405067291 */ /* 0x001fc6000f8ec0ff */
[----:B------:R-:W-:-:S04]  /*34b0*/  SHF.L.U32 R3, R3, R2, RZ ;  /* 0x0000000203037219 */ /* 0x000fc800000006ff */
[----:B------:R-:W-:Y:S02]  /*34c0*/  LOP3.LUT R0, R3, R0, RZ, 0xfc, !PT ;  /* 0x0000000003007212 */ /* 0x000fe400078efcff */
[----:B------:R-:W0:Y:S02]  /*34d0*/  LDS R5, [UR6] ;  /* 0x00000006ff057984 */ /* 0x000e240008000800 */
[C---:B------:R-:W-:Y:S02]  /*34e0*/  LOP3.LUT R2, R0.reuse, 0xffff, RZ, 0xc0, !PT ;  /* 0x0000ffff00027812 */ /* 0x040fe400078ec0ff */
[----:B0-----:R-:W-:-:S04]  /*34f0*/  LOP3.LUT R3, R0, 0xffff, R5, 0x80, !PT ;  /* 0x0000ffff00037812 */ /* 0x001fc800078e8005 */
[----:B------:R-:W-:-:S13]  /*3500*/  ISETP.NE.AND P0, PT, R3, R2, PT ;  /* 0x000000020300720c */ /* 0x000fda0003f05270 */
[----:B------:R-:W-:Y:S05]  /*3510*/  @P0 BRA `(.L_x_14) ;  /* 0x0000000000500947 */ /* 0x000fea0003800000 */
[----:B------:R-:W-:Y:S02]  /*3520*/  SHF.R.U32.HI R5, RZ, 0x10, R5 ;  /* 0x00000010ff057819 */ /* 0x000fe40000011605 */
[----:B------:R-:W-:-:S04]  /*3530*/  SHF.R.U32.HI R2, RZ, 0x10, R0 ;  /* 0x00000010ff027819 */ /* 0x000fc80000011600 */
[----:B------:R-:W-:-:S04]  /*3540*/  LOP3.LUT R5, R5, R2, RZ, 0xc0, !PT ;  /* 0x0000000205057212 */ /* 0x000fc800078ec0ff */
[----:B------:R-:W-:-:S13]  /*3550*/  ISETP.NE.AND P0, PT, R5, R2, PT ;  /* 0x000000020500720c */ /* 0x000fda0003f05270 */
[----:B------:R-:W-:Y:S05]  /*3560*/  @P0 BRA `(.L_x_15) ;  /* 0x0000000000300947 */ /* 0x000fea0003800000 */
[----:B------:R-:W-:Y:S01]  /*3570*/  R2UR UR4, R0 ;  /* 0x00000000000472ca */ /* 0x000fe200000e0000 */
[----:B------:R-:W-:Y:S01]  /*3580*/  VOTEU.ANY UR5, UPT, PT ;  /* 0x0000000000057886 */ /* 0x000fe200038e0100 */
[----:B------:R-:W0:Y:S01]  /*3590*/  S2R R0, SR_LANEID ;  /* 0x0000000000007919 */ /* 0x000e220000000000 */
[----:B------:R-:W-:-:S10]  /*35a0*/  UFLO.U32 UR5, UR5 ;  /* 0x00000005000572bd */ /* 0x000fd400080e0000 */
[----:B------:R-:W-:-:S06]  /*35b0*/  ULOP3.LUT UR4, URZ, UR4, URZ, 0x33, !UPT ;  /* 0x00000004ff047292 */ /* 0x000fcc000f8e33ff */
[----:B------:R-:W-:-:S04]  /*35c0*/  IMAD.U32 R2, RZ, RZ, UR4 ;  /* 0x00000004ff027e24 */ /* 0x000fc8000f8e00ff */
[----:B------:R-:W1:Y:S02]  /*35d0*/  REDUX UR7, R2 ;  /* 0x00000000020773c4 */ /* 0x000e640000000000 */
[----:B------:R2:W-:Y:S01]  /*35e0*/  UTCATOMSWS.AND URZ, UR4 ;  /* 0x0000000400ff79e3 */ /* 0x0005e20008000000 */
[----:B0-----:R-:W-:Y:S01]  /*35f0*/  ISETP.EQ.U32.AND P0, PT, R0, UR5, PT ;  /* 0x0000000500007c0c */ /* 0x001fe2000bf02070 */
[----:B-1----:R-:W-:-:S12]  /*3600*/  IMAD.U32 R0, RZ, RZ, UR7 ;  /* 0x00000007ff007e24 */ /* 0x002fd8000f8e00ff */
[----:B------:R2:W-:Y:S01]  /*3610*/  @P0 ATOMS.AND RZ, [UR6], R0 ;  /* 0x00000000ffff098c */ /* 0x0005e2000a800006 */
[----:B------:R-:W-:Y:S05]  /*3620*/  BRA `(.L_x_13) ;  /* 0x0000000000147947 */ /* 0x000fea0003800000 */
.L_x_15:
[----:B------:R-:W-:-:S07]  /*3630*/  MOV R2, 0x3650 ;  /* 0x0000365000027802 */ /* 0x000fce0000000f00 */
[----:B------:R-:W-:Y:S05]  /*3640*/  CALL.REL.NOINC `($__internal_0_$__cuda_sm10x_tcgen05_guardrail_trap_col_being_dealloced_not_returned_by_alloc) ;  /* 0x00000000002c7944 */ /* 0x000fea0003c00000 */
[----:B------:R-:W-:Y:S05]  /*3650*/  BRA `(.L_x_13) ;  /* 0x0000000000087947 */ /* 0x000fea0003800000 */
.L_x_14:
[----:B------:R-:W-:-:S07]  /*3660*/  MOV R2, 0x3680 ;  /* 0x0000368000027802 */ /* 0x000fce0000000f00 */
[----:B------:R-:W-:Y:S05]  /*3670*/  CALL.REL.NOINC `($__internal_2_$__cuda_sm10x_tcgen05_guardrail_trap_unallocated_columns_being_dealloced) ;  /* 0x0000000000387944 */ /* 0x000fea0003c00000 */
.L_x_13:
[----:B------:R-:W-:Y:S01]  /*3680*/  NOP ;  /* 0x0000000000007918 */ /* 0x000fe20000000000 */
[----:B--2---:R-:W-:Y:S05]  /*3690*/  EXIT ;  /* 0x000000000000794d */ /* 0x004fea0003800000 */
.L_x_8:
[----:B------:R-:W0:Y:S02]  /*36a0*/  SYNCS.PHASECHK.TRANS64.TRYWAIT P6, [UR18], R57 ;  /* 0x00000039ff0075a7 */ /* 0x000e2400080c1112 */
[----:B0-----:R-:W-:Y:S05]  /*36b0*/  @!P6 BRA `(.L_x_8) ;  /* 0xfffffffc00f8e947 */ /* 0x001fea000383ffff */
[----:B------:R-:W-:Y:S05]  /*36c0*/  BRA `(.L_x_16) ;  /* 0xffffffec00a87947 */ /* 0x000fea000383ffff */
.L_x_12:
[----:B------:R-:W1:Y:S02]  /*36d0*/  SYNCS.PHASECHK.TRANS64.TRYWAIT P0, [UR18], R2 ;  /* 0x00000002ff0075a7 */ /* 0x000e640008001112 */
[----:B-1----:R-:W-:Y:S05]  /*36e0*/  @!P0 BRA `(.L_x_12) ;  /* 0xfffffffc00f88947 */ /* 0x002fea000383ffff */
[----:B------:R-:W-:Y:S05]  /*36f0*/  BRA `(.L_x_11) ;  /* 0xfffffff400c07947 */ /* 0x000fea000383ffff */
        .weak           $__internal_0_$__cuda_sm10x_tcgen05_guardrail_trap_col_being_dealloced_not_returned_by_alloc
        .type           $__internal_0_$__cuda_sm10x_tcgen05_guardrail_trap_col_being_dealloced_not_returned_by_alloc,@function
        .size           $__internal_0_$__cuda_sm10x_tcgen05_guardrail_trap_col_being_dealloced_not_returned_by_alloc,($__internal_1_$__cuda_sm10x_tcgen05_guardrail_trap_phase_invalid_during_alloc - $__internal_0_$__cuda_sm10x_tcgen05_guardrail_trap_col_being_dealloced_not_returned_by_alloc)
$__internal_0_$__cuda_sm10x_tcgen05_guardrail_trap_col_being_dealloced_not_returned_by_alloc:
[----:B------:R-:W-:Y:S05]  /*3700*/  BPT.TRAP 0x1 ;  /* 0x000000040000795c */ /* 0x000fea0000300000 */
[----:B------:R-:W-:-:S04]  /*3710*/  IMAD.MOV.U32 R3, RZ, RZ, 0x0 ;  /* 0x00000000ff037424 */ /* 0x000fc800078e00ff */
[----:B------:R-:W-:Y:S05]  /*3720*/  RET.REL.NODEC R2 `(matmul_kernel) ;  /* 0xffffffc802347950 */ /* 0x000fea0003c3ffff */
        .weak           $__internal_1_$__cuda_sm10x_tcgen05_guardrail_trap_phase_invalid_during_alloc
        .type           $__internal_1_$__cuda_sm10x_tcgen05_guardrail_trap_phase_invalid_during_alloc,@function
        .size           $__internal_1_$__cuda_sm10x_tcgen05_guardrail_trap_phase_invalid_during_alloc,($__internal_2_$__cuda_sm10x_tcgen05_guardrail_trap_unallocated_columns_being_dealloced - $__internal_1_$__cuda_sm10x_tcgen05_guardrail_trap_phase_invalid_during_alloc)
$__internal_1_$__cuda_sm10x_tcgen05_guardrail_trap_phase_invalid_during_alloc:
[----:B------:R-:W-:Y:S05]  /*3730*/  BPT.TRAP 0x1 ;  /* 0x000000040000795c */ /* 0x000fea0000300000 */
[----:B------:R-:W-:-:S04]  /*3740*/  IMAD.MOV.U32 R3, RZ, RZ, 0x0 ;  /* 0x00000000ff037424 */ /* 0x000fc800078e00ff */
[----:B------:R-:W-:Y:S05]  /*3750*/  RET.REL.NODEC R2 `(matmul_kernel) ;  /* 0xffffffc802287950 */ /* 0x000fea0003c3ffff */
        .weak           $__internal_2_$__cuda_sm10x_tcgen05_guardrail_trap_unallocated_columns_being_dealloced
        .type           $__internal_2_$__cuda_sm10x_tcgen05_guardrail_trap_unallocated_columns_being_dealloced,@function
        .size           $__internal_2_$__cuda_sm10x_tcgen05_guardrail_trap_unallocated_columns_being_dealloced,(.L_x_20 - $__internal_2_$__cuda_sm10x_tcgen05_guardrail_trap_unallocated_columns_being_dealloced)
$__internal_2_$__cuda_sm10x_tcgen05_guardrail_trap_unallocated_columns_being_dealloced:
[----:B------:R-:W-:Y:S05]  /*3760*/  BPT.TRAP 0x1 ;  /* 0x000000040000795c */ /* 0x000fea0000300000 */
[----:B------:R-:W-:-:S04]  /*3770*/  IMAD.MOV.U32 R3, RZ, RZ, 0x0 ;  /* 0x00000000ff037424 */ /* 0x000fc800078e00ff */
[----:B------:R-:W-:Y:S05]  /*3780*/  RET.REL.NODEC R2 `(matmul_kernel) ;  /* 0xffffffc8021c7950 */ /* 0x000fea0003c3ffff */
.L_x_17:
[----:B------:R-:W-:-:S00]  /*3790*/  BRA `(.L_x_17) ;  /* 0xfffffffc00fc7947 */ /* 0x000fc0000383ffff */
[----:B------:R-:W-:-:S00]  /*37a0*/  NOP ;  /* 0x0000000000007918 */ /* 0x000fc00000000000 */
        /* <DEDUP_REMOVED lines=13> */
.L_x_20:


//--------------------- .nv.shared.matmul_kernel  --------------------------
	.section	.nv.shared.matmul_kernel,"aw",@nobits
	.sectionflags	@""
	.align	16
	.zero		1024


//--------------------- .nv.shared.reserved.0     --------------------------
	.section	.nv.shared.reserved.0,"aw",@nobits
	.align	8
	.weak		__nv_reservedSMEM_offset_0_alias
	.size		__nv_reservedSMEM_offset_0_alias, 0, 64
	.other		__nv_reservedSMEM_offset_0_alias,@"STO_CUDA_RESERVED_SHARED STV_DEFAULT"
__nv_reservedSMEM_offset_0_alias:
	.zero		0
.nv.shared.reserved.0:
	.zero		64
	.weak		__nv_reservedSMEM_allocation_phase
	.type		__nv_reservedSMEM_allocation_phase,@object
	.size		__nv_reservedSMEM_allocation_phase,(.L_0 - __nv_reservedSMEM_allocation_phase)
__nv_reservedSMEM_allocation_phase:
	.zero		1
.L_0:
	.zero		7
	.weak		__nv_reservedSMEM_devtool_atexit_pc
	.type		__nv_reservedSMEM_devtool_atexit_pc,@object
	.size		__nv_reservedSMEM_devtool_atexit_pc,(__nv_reservedSMEM_allocation_mask - __nv_reservedSMEM_devtool_atexit_pc)
__nv_reservedSMEM_devtool_atexit_pc:
	.zero		8
	.weak		__nv_reservedSMEM_allocation_mask
	.type		__nv_reservedSMEM_allocation_mask,@object
	.size		__nv_reservedSMEM_allocation_mask,(.L_2 - __nv_reservedSMEM_allocation_mask)
__nv_reservedSMEM_allocation_mask:
	.zero		4
.L_2:


//--------------------- .nv.constant0.matmul_kernel --------------------------
	.section	.nv.constant0.matmul_kernel,"a",@progbits
	.sectionflags	@""
	.align	4
.nv.constant0.matmul_kernel:
	.zero		976


//--------------------- SYMBOLS --------------------------

	.type		.nv.reservedSmem.offset0,@object
	.size		.nv.reservedSmem.offset0,0x4
	.type		.nv.reservedSmem.cap,@object
	.size		.nv.reservedSmem.cap,0x4
